// auto-generated by cutlass_sweep.gemm — config: {"arch": "sm_100", "cluster_m": 2, "cluster_n": 1, "dtype": "fp16", "stages": 4, "tile_k": 64, "tile_m": 256, "tile_n": 128}
#include "cutlass/cutlass.h"
#include "cutlass/gemm/collective/collective_builder.hpp"
#include "cutlass/gemm/device/gemm_universal_adapter.h"
#include "cutlass/gemm/kernel/gemm_universal.hpp"
#include "cutlass/epilogue/collective/collective_builder.hpp"

using ElemA = cutlass::half_t;
using ElemB = cutlass::half_t;
using ElemCD = cutlass::half_t;
using Acc  = float;
using TileShape    = cute::Shape<cute::_256, cute::_128, cute::_64>;
using ClusterShape = cute::Shape<cute::_2, cute::_1, cute::_1>;

using CollectiveEpilogue = typename cutlass::epilogue::collective::CollectiveBuilder<
    cutlass::arch::Sm100, cutlass::arch::OpClassTensorOp,
    TileShape, ClusterShape,
    cutlass::epilogue::collective::EpilogueTileAuto,
    Acc, Acc,
    ElemCD, cutlass::layout::RowMajor, 128 / cutlass::sizeof_bits<ElemCD>::value,
    ElemCD, cutlass::layout::RowMajor, 128 / cutlass::sizeof_bits<ElemCD>::value,
    cutlass::epilogue::collective::EpilogueScheduleAuto
  >::CollectiveOp;

using CollectiveMainloop = typename cutlass::gemm::collective::CollectiveBuilder<
    cutlass::arch::Sm100, cutlass::arch::OpClassTensorOp,
    ElemA, cutlass::layout::RowMajor, 128 / cutlass::sizeof_bits<ElemA>::value,
    ElemB, cutlass::layout::ColumnMajor, 128 / cutlass::sizeof_bits<ElemB>::value,
    Acc,
    TileShape, ClusterShape,
    cutlass::gemm::collective::StageCount<4>,
    cutlass::gemm::collective::KernelScheduleAuto
  >::CollectiveOp;

using GemmKernel = cutlass::gemm::kernel::GemmUniversal<
    cute::Shape<int,int,int,int>,
    CollectiveMainloop,
    CollectiveEpilogue
>;
using Gemm = cutlass::gemm::device::GemmUniversalAdapter<GemmKernel>;

// Force the device kernel symbol into the cubin without needing a host main.
auto* _anchor = &cutlass::device_kernel<GemmKernel>;


// ===== COMPILED SASS (sm_100a) =====

	.target	sm_100a

	.elftype	@"ET_EXEC"


//--------------------- .note.nv.tkinfo           --------------------------
	.section	.note.nv.tkinfo,"",@"SHT_NOTE"
	.sectionflags	@"SHF_NOTE_NV_TKINFO"
	.tkinfo
        /*0018*/ 	.word	0x00000002
        /*0030*/ 	.string	""
        /*0030*/ 	.string	"ptxas"
        /*0030*/ 	.string	"Cuda compilation tools, release 13.0, V13.0.88"
        /*0030*/ 	.string	"Build cuda_13.0.r13.0/compiler.36424714_0"
        /*0030*/ 	.string	"-arch sm_100a -m 64 "



//--------------------- .note.nv.cuinfo           --------------------------
	.section	.note.nv.cuinfo,"",@"SHT_NOTE"
	.sectionflags	@"SHF_NOTE_NV_CUINFO"
        /*0018*/ 	.short	0x0002
        /*001a*/ 	.short	0x0064
        /*001c*/ 	.short	0x0082
	.zero		2


//--------------------- .nv.info                  --------------------------
	.section	.nv.info,"",@"SHT_CUDA_INFO"
	.align	4


	//----- nvinfo : EIATTR_REGCOUNT
	.align		4
        /*0000*/ 	.byte	0x04, 0x2f
        /*0002*/ 	.short	(.L_19 - .L_18)
	.align		4
.L_18:
        /*0004*/ 	.word	index@(_ZN7cutlass13device_kernelINS_4gemm6kernel13GemmUniversalIN4cute5tupleIJiiiiEEENS1_10collective13CollectiveMmaINS1_35MainloopSm100TmaUmmaWarpSpecializedILi4ELi2ELi4ENS5_IJNS4_1CILi2EEENSA_ILi1EEESC_EEEEENS5_IJNSA_ILi256EEENSA_ILi128EEENSA_ILi64EEEEEENS_6half_tENS5_IJlSC_lEEESJ_SK_NS4_8TiledMMAINS4_8MMA_AtomIJNS4_26SM100_MMA_F16BF16_2x1SM_SSISJ_SJ_fLi256ELi128ELNS4_4UMMA5MajorE0ELSP_0ELNSO_7ScaleInE0ELSQ_0EEEEEENS4_6LayoutINS5_IJSC_SC_SC_EEENS5_IJNSA_ILi0EEESV_SV_EEEEENS5_IJNS4_10UnderscoreESY_SY_EEEEENS4_18SM100_TMA_2SM_LOADENS4_14ComposedLayoutINS4_7SwizzleILi3ELi4ELi3EEENS4_18smem_ptr_flag_bitsILi16EEENST_INS5_IJNSA_ILi8EEESH_EEENS5_IJSH_SC_EEEEEEEvNS4_8identityES11_S1B_vS1C_EENS_8epilogue10collective18CollectiveEpilogueINS1E_23Sm100TmaWarpSpecializedILi4ELi2ELi32ELb1ELb0EEEJNS5_IJSG_SG_SH_EEENS5_IJNST_ISG_SC_EENST_INSA_ILi32EEESC_EEEEESJ_SK_SJ_SK_NS1E_6fusion15FusionCallbacksIS1I_NS1O_17LinearCombinationISJ_fSJ_fLNS_15FloatRoundStyleE2EEES1J_S1N_JEEENS4_5SM1004TMEM4LOAD26SM100_TMEM_LOAD_32dp32b32xENS4_13SM90_TMA_LOADENS12_INS13_ILi2ELi4ELi3EEES16_NST_INS5_IJS17_S1L_EEENS5_IJS1L_SC_EEEEEEENS4_39AutoVectorizingCopyWithAssumedAlignmentILi128EEENS4_14SM90_TMA_STOREES23_S25_S25_EEEvvEEEEvNT_6ParamsE)
        /*0008*/ 	.word	0x00000073


	//----- nvinfo : EIATTR_FRAME_SIZE
	.align		4
.L_19:
        /*000c*/ 	.byte	0x04, 0x11
        /*000e*/ 	.short	(.L_21 - .L_20)
	.align		4
.L_20:
        /*0010*/ 	.word	index@($__internal_2_$__cuda_sm10x_tcgen05_guardrail_trap_unallocated_columns_being_dealloced)
        /*0014*/ 	.word	0x00000000


	//----- nvinfo : EIATTR_FRAME_SIZE
	.align		4
.L_21:
        /*0018*/ 	.byte	0x04, 0x11
        /*001a*/ 	.short	(.L_23 - .L_22)
	.align		4
.L_22:
        /*001c*/ 	.word	index@($__internal_1_$__cuda_sm10x_tcgen05_guardrail_trap_phase_invalid_during_alloc)
        /*0020*/ 	.word	0x00000000


	//----- nvinfo : EIATTR_FRAME_SIZE
	.align		4
.L_23:
        /*0024*/ 	.byte	0x04, 0x11
        /*0026*/ 	.short	(.L_25 - .L_24)
	.align		4
.L_24:
        /*0028*/ 	.word	index@($__internal_0_$__cuda_sm10x_tcgen05_guardrail_trap_col_being_dealloced_not_returned_by_alloc)
        /*002c*/ 	.word	0x00000000


	//----- nvinfo : EIATTR_FRAME_SIZE
	.align		4
.L_25:
        /*0030*/ 	.byte	0x04, 0x11
        /*0032*/ 	.short	(.L_27 - .L_26)
	.align		4
.L_26:
        /*0034*/ 	.word	index@(_ZN7cutlass13device_kernelINS_4gemm6kernel13GemmUniversalIN4cute5tupleIJiiiiEEENS1_10collective13CollectiveMmaINS1_35MainloopSm100TmaUmmaWarpSpecializedILi4ELi2ELi4ENS5_IJNS4_1CILi2EEENSA_ILi1EEESC_EEEEENS5_IJNSA_ILi256EEENSA_ILi128EEENSA_ILi64EEEEEENS_6half_tENS5_IJlSC_lEEESJ_SK_NS4_8TiledMMAINS4_8MMA_AtomIJNS4_26SM100_MMA_F16BF16_2x1SM_SSISJ_SJ_fLi256ELi128ELNS4_4UMMA5MajorE0ELSP_0ELNSO_7ScaleInE0ELSQ_0EEEEEENS4_6LayoutINS5_IJSC_SC_SC_EEENS5_IJNSA_ILi0EEESV_SV_EEEEENS5_IJNS4_10UnderscoreESY_SY_EEEEENS4_18SM100_TMA_2SM_LOADENS4_14ComposedLayoutINS4_7SwizzleILi3ELi4ELi3EEENS4_18smem_ptr_flag_bitsILi16EEENST_INS5_IJNSA_ILi8EEESH_EEENS5_IJSH_SC_EEEEEEEvNS4_8identityES11_S1B_vS1C_EENS_8epilogue10collective18CollectiveEpilogueINS1E_23Sm100TmaWarpSpecializedILi4ELi2ELi32ELb1ELb0EEEJNS5_IJSG_SG_SH_EEENS5_IJNST_ISG_SC_EENST_INSA_ILi32EEESC_EEEEESJ_SK_SJ_SK_NS1E_6fusion15FusionCallbacksIS1I_NS1O_17LinearCombinationISJ_fSJ_fLNS_15FloatRoundStyleE2EEES1J_S1N_JEEENS4_5SM1004TMEM4LOAD26SM100_TMEM_LOAD_32dp32b32xENS4_13SM90_TMA_LOADENS12_INS13_ILi2ELi4ELi3EEES16_NST_INS5_IJS17_S1L_EEENS5_IJS1L_SC_EEEEEEENS4_39AutoVectorizingCopyWithAssumedAlignmentILi128EEENS4_14SM90_TMA_STOREES23_S25_S25_EEEvvEEEEvNT_6ParamsE)
        /*0038*/ 	.word	0x00000000


	//----- nvinfo : EIATTR_MIN_STACK_SIZE
	.align		4
.L_27:
        /*003c*/ 	.byte	0x04, 0x12
        /*003e*/ 	.short	(.L_29 - .L_28)
	.align		4
.L_28:
        /*0040*/ 	.word	index@(_ZN7cutlass13device_kernelINS_4gemm6kernel13GemmUniversalIN4cute5tupleIJiiiiEEENS1_10collective13CollectiveMmaINS1_35MainloopSm100TmaUmmaWarpSpecializedILi4ELi2ELi4ENS5_IJNS4_1CILi2EEENSA_ILi1EEESC_EEEEENS5_IJNSA_ILi256EEENSA_ILi128EEENSA_ILi64EEEEEENS_6half_tENS5_IJlSC_lEEESJ_SK_NS4_8TiledMMAINS4_8MMA_AtomIJNS4_26SM100_MMA_F16BF16_2x1SM_SSISJ_SJ_fLi256ELi128ELNS4_4UMMA5MajorE0ELSP_0ELNSO_7ScaleInE0ELSQ_0EEEEEENS4_6LayoutINS5_IJSC_SC_SC_EEENS5_IJNSA_ILi0EEESV_SV_EEEEENS5_IJNS4_10UnderscoreESY_SY_EEEEENS4_18SM100_TMA_2SM_LOADENS4_14ComposedLayoutINS4_7SwizzleILi3ELi4ELi3EEENS4_18smem_ptr_flag_bitsILi16EEENST_INS5_IJNSA_ILi8EEESH_EEENS5_IJSH_SC_EEEEEEEvNS4_8identityES11_S1B_vS1C_EENS_8epilogue10collective18CollectiveEpilogueINS1E_23Sm100TmaWarpSpecializedILi4ELi2ELi32ELb1ELb0EEEJNS5_IJSG_SG_SH_EEENS5_IJNST_ISG_SC_EENST_INSA_ILi32EEESC_EEEEESJ_SK_SJ_SK_NS1E_6fusion15FusionCallbacksIS1I_NS1O_17LinearCombinationISJ_fSJ_fLNS_15FloatRoundStyleE2EEES1J_S1N_JEEENS4_5SM1004TMEM4LOAD26SM100_TMEM_LOAD_32dp32b32xENS4_13SM90_TMA_LOADENS12_INS13_ILi2ELi4ELi3EEES16_NST_INS5_IJS17_S1L_EEENS5_IJS1L_SC_EEEEEEENS4_39AutoVectorizingCopyWithAssumedAlignmentILi128EEENS4_14SM90_TMA_STOREES23_S25_S25_EEEvvEEEEvNT_6ParamsE)
        /*0044*/ 	.word	0x00000000
.L_29:


//--------------------- .nv.compat                --------------------------
	.section	.nv.compat,"",@"SHT_CUDA_COMPAT_INFO"
	.align	4
        /*0000*/ 	.byte	0x02, 0x09, 0x01, 0x00, 0x02, 0x02, 0x02, 0x00, 0x02, 0x05, 0x05, 0x00, 0x03, 0x07, 0x01, 0x01
        /*0010*/ 	.byte	0x02, 0x03, 0x01, 0x00, 0x02, 0x06, 0x01, 0x00, 0x04, 0x0b, 0x08, 0x00, 0x09, 0x00, 0x00, 0x00
        /*0020*/ 	.byte	0x00, 0x00, 0x00, 0x00


//--------------------- .nv.info._ZN7cutlass13device_kernelINS_4gemm6kernel13GemmUniversalIN4cute5tupleIJiiiiEEENS1_10collective13CollectiveMmaINS1_35MainloopSm100TmaUmmaWarpSpecializedILi4ELi2ELi4ENS5_IJNS4_1CILi2EEENSA_ILi1EEESC_EEEEENS5_IJNSA_ILi256EEENSA_ILi128EEENSA_ILi64EEEEEENS_6half_tENS5_IJlSC_lEEESJ_SK_NS4_8TiledMMAINS4_8MMA_AtomIJNS4_26SM100_MMA_F16BF16_2x1SM_SSISJ_SJ_fLi256ELi128ELNS4_4UMMA5MajorE0ELSP_0ELNSO_7ScaleInE0ELSQ_0EEEEEENS4_6LayoutINS5_IJSC_SC_SC_EEENS5_IJNSA_ILi0EEESV_SV_EEEEENS5_IJNS4_10UnderscoreESY_SY_EEEEENS4_18SM100_TMA_2SM_LOADENS4_14ComposedLayoutINS4_7SwizzleILi3ELi4ELi3EEENS4_18smem_ptr_flag_bitsILi16EEENST_INS5_IJNSA_ILi8EEESH_EEENS5_IJSH_SC_EEEEEEEvNS4_8identityES11_S1B_vS1C_EENS_8epilogue10collective18CollectiveEpilogueINS1E_23Sm100TmaWarpSpecializedILi4ELi2ELi32ELb1ELb0EEEJNS5_IJSG_SG_SH_EEENS5_IJNST_ISG_SC_EENST_INSA_ILi32EEESC_EEEEESJ_SK_SJ_SK_NS1E_6fusion15FusionCallbacksIS1I_NS1O_17LinearCombinationISJ_fSJ_fLNS_15FloatRoundStyleE2EEES1J_S1N_JEEENS4_5SM1004TMEM4LOAD26SM100_TMEM_LOAD_32dp32b32xENS4_13SM90_TMA_LOADENS12_INS13_ILi2ELi4ELi3EEES16_NST_INS5_IJS17_S1L_EEENS5_IJS1L_SC_EEEEEEENS4_39AutoVectorizingCopyWithAssumedAlignmentILi128EEENS4_14SM90_TMA_STOREES23_S25_S25_EEEvvEEEEvNT_6ParamsE --------------------------
	.section	.nv.info._ZN7cutlass13device_kernelINS_4gemm6kernel13GemmUniversalIN4cute5tupleIJiiiiEEENS1_10collective13CollectiveMmaINS1_35MainloopSm100TmaUmmaWarpSpecializedILi4ELi2ELi4ENS5_IJNS4_1CILi2EEENSA_ILi1EEESC_EEEEENS5_IJNSA_ILi256EEENSA_ILi128EEENSA_ILi64EEEEEENS_6half_tENS5_IJlSC_lEEESJ_SK_NS4_8TiledMMAINS4_8MMA_AtomIJNS4_26SM100_MMA_F16BF16_2x1SM_SSISJ_SJ_fLi256ELi128ELNS4_4UMMA5MajorE0ELSP_0ELNSO_7ScaleInE0ELSQ_0EEEEEENS4_6LayoutINS5_IJSC_SC_SC_EEENS5_IJNSA_ILi0EEESV_SV_EEEEENS5_IJNS4_10UnderscoreESY_SY_EEEEENS4_18SM100_TMA_2SM_LOADENS4_14ComposedLayoutINS4_7SwizzleILi3ELi4ELi3EEENS4_18smem_ptr_flag_bitsILi16EEENST_INS5_IJNSA_ILi8EEESH_EEENS5_IJSH_SC_EEEEEEEvNS4_8identityES11_S1B_vS1C_EENS_8epilogue10collective18CollectiveEpilogueINS1E_23Sm100TmaWarpSpecializedILi4ELi2ELi32ELb1ELb0EEEJNS5_IJSG_SG_SH_EEENS5_IJNST_ISG_SC_EENST_INSA_ILi32EEESC_EEEEESJ_SK_SJ_SK_NS1E_6fusion15FusionCallbacksIS1I_NS1O_17LinearCombinationISJ_fSJ_fLNS_15FloatRoundStyleE2EEES1J_S1N_JEEENS4_5SM1004TMEM4LOAD26SM100_TMEM_LOAD_32dp32b32xENS4_13SM90_TMA_LOADENS12_INS13_ILi2ELi4ELi3EEES16_NST_INS5_IJS17_S1L_EEENS5_IJS1L_SC_EEEEEEENS4_39AutoVectorizingCopyWithAssumedAlignmentILi128EEENS4_14SM90_TMA_STOREES23_S25_S25_EEEvvEEEEvNT_6ParamsE,"",@"SHT_CUDA_INFO"
	.sectionflags	@""
	.align	4


	//----- nvinfo : EIATTR_CUDA_API_VERSION
	.align		4
        /*0000*/ 	.byte	0x04, 0x37
        /*0002*/ 	.short	(.L_31 - .L_30)
.L_30:
        /*0004*/ 	.word	0x00000082


	//----- nvinfo : EIATTR_KPARAM_INFO
	.align		4
.L_31:
        /*0008*/ 	.byte	0x04, 0x17
        /*000a*/ 	.short	(.L_33 - .L_32)
.L_32:
        /*000c*/ 	.word	0x00000000
        /*0010*/ 	.short	0x0000
        /*0012*/ 	.short	0x0000
        /*0014*/ 	.byte	0x00, 0xf0, 0x01, 0x20


	//----- nvinfo : EIATTR_AT_ENTRY_FRAGMENTS
	.align		4
.L_33:
        /*0018*/ 	.byte	0x04, 0x4f
        /*001a*/ 	.short	(.L_35 - .L_34)


	//   ....[0]....
.L_34:
        /*001c*/ 	.word	0x00000007


	//----- nvinfo : EIATTR_RESERVED_SMEM_USED
	.align		4
.L_35:
        /*0020*/ 	.byte	0x01, 0x41
	.zero		2


	//----- nvinfo : EIATTR_SPARSE_MMA_MASK
	.align		4
        /*0024*/ 	.byte	0x03, 0x50
        /*0026*/ 	.short	0x0000


	//----- nvinfo : EIATTR_TCGEN05_2CTA_USED
	.align		4
        /*0028*/ 	.byte	0x01, 0x52
	.zero		2


	//----- nvinfo : EIATTR_MAXREG_COUNT
	.align		4
        /*002c*/ 	.byte	0x03, 0x1b
        /*002e*/ 	.short	0x00ff


	//----- nvinfo : EIATTR_NUM_BARRIERS
	.align		4
        /*0030*/ 	.byte	0x02, 0x4c
        /*0032*/ 	.byte	0x07
	.zero		1


	//----- nvinfo : EIATTR_EXTERNS
	.align		4
        /*0034*/ 	.byte	0x04, 0x0f
        /*0036*/ 	.short	(.L_37 - .L_36)


	//   ....[0]....
	.align		4
.L_36:
        /*0038*/ 	.word	index@(__assertfail)


	//----- nvinfo : EIATTR_MERCURY_ISA_VERSION
	.align		4
.L_37:
        /*003c*/ 	.byte	0x03, 0x5f
        /*003e*/ 	.short	0x0101


	//----- nvinfo : EIATTR_INT_WARP_WIDE_INSTR_OFFSETS
	.align		4
        /*0040*/ 	.byte	0x04, 0x31
        /*0042*/ 	.short	(.L_39 - .L_38)


	//   ....[0]....
.L_38:
        /*0044*/ 	.word	0x00000d10


	//   ....[1]....
        /*0048*/ 	.word	0x00000db0


	//   ....[2]....
        /*004c*/ 	.word	0x00002110


	//   ....[3]....
        /*0050*/ 	.word	0x00003fe0


	//   ....[4]....
        /*0054*/ 	.word	0x00004010


	//   ....[5]....
        /*0058*/ 	.word	0x00004060


	//   ....[6]....
        /*005c*/ 	.word	0x00004980


	//   ....[7]....
        /*0060*/ 	.word	0x000049e0


	//   ....[8]....
        /*0064*/ 	.word	0x00004ac0


	//   ....[9]....
        /*0068*/ 	.word	0x00004b30


	//   ....[10]....
        /*006c*/ 	.word	0x00004c40


	//   ....[11]....
        /*0070*/ 	.word	0x00004cd0


	//   ....[12]....
        /*0074*/ 	.word	0x00004ea0


	//   ....[13]....
        /*0078*/ 	.word	0x00005000


	//----- nvinfo : EIATTR_COOP_GROUP_MASK_REGIDS
	.align		4
.L_39:
        /*007c*/ 	.byte	0x04, 0x29
        /*007e*/ 	.short	(.L_41 - .L_40)


	//   ....[0]....
.L_40:
        /*0080*/ 	.word	0xffffffff


	//   ....[1]....
        /*0084*/ 	.word	0xffffffff


	//   ....[2]....
        /*0088*/ 	.word	0xffffffff


	//   ....[3]....
        /*008c*/ 	.word	0xffffffff


	//   ....[4]....
        /*0090*/ 	.word	0xffffffff


	//   ....[5]....
        /*0094*/ 	.word	0xffffffff


	//   ....[6]....
        /*0098*/ 	.word	0xffffffff


	//   ....[7]....
        /*009c*/ 	.word	0xffffffff


	//   ....[8]....
        /*00a0*/ 	.word	0xffffffff


	//   ....[9]....
        /*00a4*/ 	.word	0xffffffff


	//   ....[10]....
        /*00a8*/ 	.word	0xffffffff


	//   ....[11]....
        /*00ac*/ 	.word	0xffffffff


	//   ....[12]....
        /*00b0*/ 	.word	0xffffffff


	//   ....[13]....
        /*00b4*/ 	.word	0xffffffff


	//----- nvinfo : EIATTR_COOP_GROUP_INSTR_OFFSETS
	.align		4
.L_41:
        /*00b8*/ 	.byte	0x04, 0x28
        /*00ba*/ 	.short	(.L_43 - .L_42)


	//   ....[0]....
.L_42:
        /*00bc*/ 	.word	0x000000c0


	//   ....[1]....
        /*00c0*/ 	.word	0x00000500


	//   ....[2]....
        /*00c4*/ 	.word	0x00000680


	//   ....[3]....
        /*00c8*/ 	.word	0x00000810


	//   ....[4]....
        /*00cc*/ 	.word	0x00000900


	//   ....[5]....
        /*00d0*/ 	.word	0x00000a60


	//   ....[6]....
        /*00d4*/ 	.word	0x00000bf0


	//   ....[7]....
        /*00d8*/ 	.word	0x00000e30


	//   ....[8]....
        /*00dc*/ 	.word	0x00001ff0


	//   ....[9]....
        /*00e0*/ 	.word	0x00002dd0


	//   ....[10]....
        /*00e4*/ 	.word	0x000032a0


	//   ....[11]....
        /*00e8*/ 	.word	0x000032d0


	//   ....[12]....
        /*00ec*/ 	.word	0x00003ef0


	//   ....[13]....
        /*00f0*/ 	.word	0x00004100


	//----- nvinfo : EIATTR_VRC_CTA_INIT_COUNT
	.align		4
.L_43:
        /*00f4*/ 	.byte	0x02, 0x4a
        /*00f6*/ 	.byte	0x80
	.zero		1


	//----- nvinfo : EIATTR_SYSCALL_OFFSETS
	.align		4
        /*00f8*/ 	.byte	0x04, 0x46
        /*00fa*/ 	.short	(.L_45 - .L_44)


	//   ....[0]....
.L_44:
        /*00fc*/ 	.word	0x00005a80


	//   ....[1]....
        /*0100*/ 	.word	0x00005b70


	//   ....[2]....
        /*0104*/ 	.word	0x000062e0


	//   ....[3]....
        /*0108*/ 	.word	0x00006f60


	//   ....[4]....
        /*010c*/ 	.word	0x00007bb0


	//   ....[5]....
        /*0110*/ 	.word	0x00008800


	//----- nvinfo : EIATTR_MBARRIER_INSTR_OFFSETS
	.align		4
.L_45:
        /*0114*/ 	.byte	0x04, 0x39
        /*0116*/ 	.short	(.L_47 - .L_46)


	//   ....[0]....
.L_46:
        /*0118*/ 	.word	0x000005f0
        /*011c*/ 	.word	0x000000ff
        /*0120*/ 	.word	0x00000000
        /*0124*/ 	.short	0x0100
        /*0126*/ 	.byte	0x08
	.zero		1


	//   ....[1]....
        /*0128*/ 	.word	0x00000600
        /*012c*/ 	.word	0x000000ff
        /*0130*/ 	.word	0x00000020
        /*0134*/ 	.short	0x0100
        /*0136*/ 	.byte	0x08
	.zero		1


	//   ....[2]....
        /*0138*/ 	.word	0x00000610
        /*013c*/ 	.word	0x000000ff
        /*0140*/ 	.word	0x00000008
        /*0144*/ 	.short	0x0100
        /*0146*/ 	.byte	0x08
	.zero		1


	//   ....[3]....
        /*0148*/ 	.word	0x00000620
        /*014c*/ 	.word	0x000000ff
        /*0150*/ 	.word	0x00000028
        /*0154*/ 	.short	0x0100
        /*0156*/ 	.byte	0x08
	.zero		1


	//   ....[4]....
        /*0158*/ 	.word	0x00000630
        /*015c*/ 	.word	0x000000ff
        /*0160*/ 	.word	0x00000010
        /*0164*/ 	.short	0x0100
        /*0166*/ 	.byte	0x08
	.zero		1


	//   ....[5]....
        /*0168*/ 	.word	0x00000640
        /*016c*/ 	.word	0x000000ff
        /*0170*/ 	.word	0x00000030
        /*0174*/ 	.short	0x0100
        /*0176*/ 	.byte	0x08
	.zero		1


	//   ....[6]....
        /*0178*/ 	.word	0x00000650
        /*017c*/ 	.word	0x000000ff
        /*0180*/ 	.word	0x00000018
        /*0184*/ 	.short	0x0100
        /*0186*/ 	.byte	0x08
	.zero		1


	//   ....[7]....
        /*0188*/ 	.word	0x00000660
        /*018c*/ 	.word	0x000000ff
        /*0190*/ 	.word	0x00000038
        /*0194*/ 	.short	0x0100
        /*0196*/ 	.byte	0x08
	.zero		1


	//   ....[8]....
        /*0198*/ 	.word	0x00000780
        /*019c*/ 	.word	0x000000ff
        /*01a0*/ 	.word	0x00000040
        /*01a4*/ 	.short	0x0100
        /*01a6*/ 	.byte	0x09
	.zero		1


	//   ....[9]....
        /*01a8*/ 	.word	0x00000790
        /*01ac*/ 	.word	0x000000ff
        /*01b0*/ 	.word	0x00000060
        /*01b4*/ 	.short	0x0100
        /*01b6*/ 	.byte	0x09
	.zero		1


	//   ....[10]....
        /*01b8*/ 	.word	0x000007a0
        /*01bc*/ 	.word	0x000000ff
        /*01c0*/ 	.word	0x00000048
        /*01c4*/ 	.short	0x0100
        /*01c6*/ 	.byte	0x09
	.zero		1


	//   ....[11]....
        /*01c8*/ 	.word	0x000007b0
        /*01cc*/ 	.word	0x000000ff
        /*01d0*/ 	.word	0x00000068
        /*01d4*/ 	.short	0x0100
        /*01d6*/ 	.byte	0x09
	.zero		1


	//   ....[12]....
        /*01d8*/ 	.word	0x000007c0
        /*01dc*/ 	.word	0x000000ff
        /*01e0*/ 	.word	0x00000050
        /*01e4*/ 	.short	0x0100
        /*01e6*/ 	.byte	0x09
	.zero		1


	//   ....[13]....
        /*01e8*/ 	.word	0x000007d0
        /*01ec*/ 	.word	0x000000ff
        /*01f0*/ 	.word	0x00000070
        /*01f4*/ 	.short	0x0100
        /*01f6*/ 	.byte	0x09
	.zero		1


	//   ....[14]....
        /*01f8*/ 	.word	0x000007e0
        /*01fc*/ 	.word	0x000000ff
        /*0200*/ 	.word	0x00000058
        /*0204*/ 	.short	0x0100
        /*0206*/ 	.byte	0x09
	.zero		1


	//   ....[15]....
        /*0208*/ 	.word	0x000007f0
        /*020c*/ 	.word	0x000000ff
        /*0210*/ 	.word	0x00000078
        /*0214*/ 	.short	0x0100
        /*0216*/ 	.byte	0x09
	.zero		1


	//   ....[16]....
        /*0218*/ 	.word	0x000008d0
        /*021c*/ 	.word	0x000000ff
        /*0220*/ 	.word	0x00000080
        /*0224*/ 	.short	0x0100
        /*0226*/ 	.byte	0x08
	.zero		1


	//   ....[17]....
        /*0228*/ 	.word	0x000008e0
        /*022c*/ 	.word	0x000000ff
        /*0230*/ 	.word	0x00000088
        /*0234*/ 	.short	0x0100
        /*0236*/ 	.byte	0x08
	.zero		1


	//   ....[18]....
        /*0238*/ 	.word	0x00000a10
        /*023c*/ 	.word	0x000000ff
        /*0240*/ 	.word	0x00000090
        /*0244*/ 	.short	0x0100
        /*0246*/ 	.byte	0x08
	.zero		1


	//   ....[19]....
        /*0248*/ 	.word	0x00000a20
        /*024c*/ 	.word	0x000000ff
        /*0250*/ 	.word	0x000000a0
        /*0254*/ 	.short	0x0100
        /*0256*/ 	.byte	0x08
	.zero		1


	//   ....[20]....
        /*0258*/ 	.word	0x00000a30
        /*025c*/ 	.word	0x000000ff
        /*0260*/ 	.word	0x00000098
        /*0264*/ 	.short	0x0100
        /*0266*/ 	.byte	0x08
	.zero		1


	//   ....[21]....
        /*0268*/ 	.word	0x00000a40
        /*026c*/ 	.word	0x000000ff
        /*0270*/ 	.word	0x000000a8
        /*0274*/ 	.short	0x0100
        /*0276*/ 	.byte	0x08
	.zero		1


	//   ....[22]....
        /*0278*/ 	.word	0x00000b60
        /*027c*/ 	.word	0x000000ff
        /*0280*/ 	.word	0x000000b0
        /*0284*/ 	.short	0x0100
        /*0286*/ 	.byte	0x09
	.zero		1


	//   ....[23]....
        /*0288*/ 	.word	0x00000b70
        /*028c*/ 	.word	0x000000ff
        /*0290*/ 	.word	0x000000d0
        /*0294*/ 	.short	0x0100
        /*0296*/ 	.byte	0x09
	.zero		1


	//   ....[24]....
        /*0298*/ 	.word	0x00000b80
        /*029c*/ 	.word	0x000000ff
        /*02a0*/ 	.word	0x000000b8
        /*02a4*/ 	.short	0x0100
        /*02a6*/ 	.byte	0x09
	.zero		1


	//   ....[25]....
        /*02a8*/ 	.word	0x00000b90
        /*02ac*/ 	.word	0x000000ff
        /*02b0*/ 	.word	0x000000d8
        /*02b4*/ 	.short	0x0100
        /*02b6*/ 	.byte	0x09
	.zero		1


	//   ....[26]....
        /*02b8*/ 	.word	0x00000ba0
        /*02bc*/ 	.word	0x000000ff
        /*02c0*/ 	.word	0x000000c0
        /*02c4*/ 	.short	0x0100
        /*02c6*/ 	.byte	0x09
	.zero		1


	//   ....[27]....
        /*02c8*/ 	.word	0x00000bb0
        /*02cc*/ 	.word	0x000000ff
        /*02d0*/ 	.word	0x000000e0
        /*02d4*/ 	.short	0x0100
        /*02d6*/ 	.byte	0x09
	.zero		1


	//   ....[28]....
        /*02d8*/ 	.word	0x00000bc0
        /*02dc*/ 	.word	0x000000ff
        /*02e0*/ 	.word	0x000000c8
        /*02e4*/ 	.short	0x0100
        /*02e6*/ 	.byte	0x09
	.zero		1


	//   ....[29]....
        /*02e8*/ 	.word	0x00000bd0
        /*02ec*/ 	.word	0x000000ff
        /*02f0*/ 	.word	0x000000e8
        /*02f4*/ 	.short	0x0100
        /*02f6*/ 	.byte	0x09
	.zero		1


	//   ....[30]....
        /*02f8*/ 	.word	0x00000cc0
        /*02fc*/ 	.word	0x000000ff
        /*0300*/ 	.word	0x000000f0
        /*0304*/ 	.short	0x0100
        /*0306*/ 	.byte	0x08
	.zero		1


	//   ....[31]....
        /*0308*/ 	.word	0x00000cd0
        /*030c*/ 	.word	0x000000ff
        /*0310*/ 	.word	0x00000100
        /*0314*/ 	.short	0x0100
        /*0316*/ 	.byte	0x08
	.zero		1


	//   ....[32]....
        /*0318*/ 	.word	0x00000ce0
        /*031c*/ 	.word	0x000000ff
        /*0320*/ 	.word	0x000000f8
        /*0324*/ 	.short	0x0100
        /*0326*/ 	.byte	0x08
	.zero		1


	//   ....[33]....
        /*0328*/ 	.word	0x00000cf0
        /*032c*/ 	.word	0x000000ff
        /*0330*/ 	.word	0x00000108
        /*0334*/ 	.short	0x0100
        /*0336*/ 	.byte	0x08
	.zero		1


	//   ....[34]....
        /*0338*/ 	.word	0x00000de0
        /*033c*/ 	.word	0x000000ff
        /*0340*/ 	.word	0x00000110
        /*0344*/ 	.short	0x0100
        /*0346*/ 	.byte	0x07
	.zero		1


	//   ....[35]....
        /*0348*/ 	.word	0x000017f0
        /*034c*/ 	.word	0x00000002
        /*0350*/ 	.word	0x00000100
        /*0354*/ 	.short	0x010a
        /*0356*/ 	.byte	0xff
	.zero		1


	//   ....[36]....
        /*0358*/ 	.word	0x00001820
        /*035c*/ 	.word	0x00000002
        /*0360*/ 	.word	0x000000f0
        /*0364*/ 	.short	0x0101
        /*0366*/ 	.byte	0xff
	.zero		1


	//   ....[37]....
        /*0368*/ 	.word	0x000018f0
        /*036c*/ 	.word	0x000000ff
        /*0370*/ 	.word	0x00000020
        /*0374*/ 	.short	0x010a
        /*0376*/ 	.byte	0x08
	.zero		1


	//   ....[38]....
        /*0378*/ 	.word	0x000019f0
        /*037c*/ 	.word	0x000000ff
        /*0380*/ 	.word	0x00000020
        /*0384*/ 	.short	0x010a
        /*0386*/ 	.byte	0x21
	.zero		1


	//   ....[39]....
        /*0388*/ 	.word	0x00001ba0
        /*038c*/ 	.word	0x000000ff
        /*0390*/ 	.word	0x00000020
        /*0394*/ 	.short	0x010a
        /*0396*/ 	.byte	0x08
	.zero		1


	//   ....[40]....
        /*0398*/ 	.word	0x00001ca0
        /*039c*/ 	.word	0x000000ff
        /*03a0*/ 	.word	0x00000088
        /*03a4*/ 	.short	0x0101
        /*03a6*/ 	.byte	0x06
	.zero		1


	//   ....[41]....
        /*03a8*/ 	.word	0x00001cc0
        /*03ac*/ 	.word	0x000000ff
        /*03b0*/ 	.word	0x00000020
        /*03b4*/ 	.short	0x010a
        /*03b6*/ 	.byte	0x08
	.zero		1


	//   ....[42]....
        /*03b8*/ 	.word	0x00001d40
        /*03bc*/ 	.word	0x000000ff
        /*03c0*/ 	.word	0x00000020
        /*03c4*/ 	.short	0x010a
        /*03c6*/ 	.byte	0x11
	.zero		1


	//   ....[43]....
        /*03c8*/ 	.word	0x00001ed0
        /*03cc*/ 	.word	0x000000ff
        /*03d0*/ 	.word	0x00000020
        /*03d4*/ 	.short	0x010a
        /*03d6*/ 	.byte	0x08
	.zero		1


	//   ....[44]....
        /*03d8*/ 	.word	0x00002020
        /*03dc*/ 	.word	0x00000002
        /*03e0*/ 	.word	0x00000090
        /*03e4*/ 	.short	0x010a
        /*03e6*/ 	.byte	0xff
	.zero		1


	//   ....[45]....
        /*03e8*/ 	.word	0x000020e0
        /*03ec*/ 	.word	0x00000002
        /*03f0*/ 	.word	0x00000000
        /*03f4*/ 	.short	0x0101
        /*03f6*/ 	.byte	0xff
	.zero		1


	//   ....[46]....
        /*03f8*/ 	.word	0x00002640
        /*03fc*/ 	.word	0x000000ff
        /*0400*/ 	.word	0x00000000
        /*0404*/ 	.short	0x010a
        /*0406*/ 	.byte	0x04
	.zero		1


	//   ....[47]....
        /*0408*/ 	.word	0x000026d0
        /*040c*/ 	.word	0x000000ff
        /*0410*/ 	.word	0x00000000
        /*0414*/ 	.short	0x010a
        /*0416*/ 	.byte	0x04
	.zero		1


	//   ....[48]....
        /*0418*/ 	.word	0x00002760
        /*041c*/ 	.word	0x000000ff
        /*0420*/ 	.word	0x00000000
        /*0424*/ 	.short	0x010a
        /*0426*/ 	.byte	0x04
	.zero		1


	//   ....[49]....
        /*0428*/ 	.word	0x00002800
        /*042c*/ 	.word	0x00000000
        /*0430*/ 	.word	0x00000000
        /*0434*/ 	.short	0x010a
        /*0436*/ 	.byte	0xff
	.zero		1


	//   ....[50]....
        /*0438*/ 	.word	0x00002930
        /*043c*/ 	.word	0x00000000
        /*0440*/ 	.word	0x000000f0
        /*0444*/ 	.short	0x010a
        /*0446*/ 	.byte	0xff
	.zero		1


	//   ....[51]....
        /*0448*/ 	.word	0x000029a0
        /*044c*/ 	.word	0x00000000
        /*0450*/ 	.word	0x00000000
        /*0454*/ 	.short	0x0101
        /*0456*/ 	.byte	0xff
	.zero		1


	//   ....[52]....
        /*0458*/ 	.word	0x000029c0
        /*045c*/ 	.word	0x000000ff
        /*0460*/ 	.word	0x000000a0
        /*0464*/ 	.short	0x010a
        /*0466*/ 	.byte	0x05
	.zero		1


	//   ....[53]....
        /*0468*/ 	.word	0x00002ae0
        /*046c*/ 	.word	0x00000000
        /*0470*/ 	.word	0x00000090
        /*0474*/ 	.short	0x010a
        /*0476*/ 	.byte	0xff
	.zero		1


	//   ....[54]....
        /*0478*/ 	.word	0x00002be0
        /*047c*/ 	.word	0x00000000
        /*0480*/ 	.word	0x00000000
        /*0484*/ 	.short	0x0101
        /*0486*/ 	.byte	0xff
	.zero		1


	//   ....[55]....
        /*0488*/ 	.word	0x00002c70
        /*048c*/ 	.word	0x000000ff
        /*0490*/ 	.word	0x000000a0
        /*0494*/ 	.short	0x0106
        /*0496*/ 	.byte	0x05
	.zero		1


	//   ....[56]....
        /*0498*/ 	.word	0x00002c90
        /*049c*/ 	.word	0x000000ff
        /*04a0*/ 	.word	0x000000a0
        /*04a4*/ 	.short	0x010a
        /*04a6*/ 	.byte	0x05
	.zero		1


	//   ....[57]....
        /*04a8*/ 	.word	0x00002d20
        /*04ac*/ 	.word	0x000000ff
        /*04b0*/ 	.word	0x000000a0
        /*04b4*/ 	.short	0x0106
        /*04b6*/ 	.byte	0x04
	.zero		1


	//   ....[58]....
        /*04b8*/ 	.word	0x00002d60
        /*04bc*/ 	.word	0x00000000
        /*04c0*/ 	.word	0x000000a0
        /*04c4*/ 	.short	0x010a
        /*04c6*/ 	.byte	0xff
	.zero		1


	//   ....[59]....
        /*04c8*/ 	.word	0x00002fa0
        /*04cc*/ 	.word	0x000000ff
        /*04d0*/ 	.word	0x00000008
        /*04d4*/ 	.short	0x010a
        /*04d6*/ 	.byte	0x06
	.zero		1


	//   ....[60]....
        /*04d8*/ 	.word	0x00002fc0
        /*04dc*/ 	.word	0x000000ff
        /*04e0*/ 	.word	0x00000008
        /*04e4*/ 	.short	0x010a
        /*04e6*/ 	.byte	0x06
	.zero		1


	//   ....[61]....
        /*04e8*/ 	.word	0x00003150
        /*04ec*/ 	.word	0x000000ff
        /*04f0*/ 	.word	0x00000008
        /*04f4*/ 	.short	0x010a
        /*04f6*/ 	.byte	0x06
	.zero		1


	//   ....[62]....
        /*04f8*/ 	.word	0x00003170
        /*04fc*/ 	.word	0x000000ff
        /*0500*/ 	.word	0x00000008
        /*0504*/ 	.short	0x010a
        /*0506*/ 	.byte	0x06
	.zero		1


	//   ....[63]....
        /*0508*/ 	.word	0x00003230
        /*050c*/ 	.word	0x000000ff
        /*0510*/ 	.word	0x00000000
        /*0514*/ 	.short	0x0101
        /*0516*/ 	.byte	0x07
	.zero		1


	//   ....[64]....
        /*0518*/ 	.word	0x00003570
        /*051c*/ 	.word	0x00000000
        /*0520*/ 	.word	0x00000090
        /*0524*/ 	.short	0x010a
        /*0526*/ 	.byte	0xff
	.zero		1


	//   ....[65]....
        /*0528*/ 	.word	0x00003630
        /*052c*/ 	.word	0x00000000
        /*0530*/ 	.word	0x00000000
        /*0534*/ 	.short	0x0101
        /*0536*/ 	.byte	0xff
	.zero		1


	//   ....[66]....
        /*0538*/ 	.word	0x000036f0
        /*053c*/ 	.word	0x000000ff
        /*0540*/ 	.word	0x00000000
        /*0544*/ 	.short	0x010a
        /*0546*/ 	.byte	0x08
	.zero		1


	//   ....[67]....
        /*0548*/ 	.word	0x00003700
        /*054c*/ 	.word	0x000000ff
        /*0550*/ 	.word	0x000000d0
        /*0554*/ 	.short	0x010a
        /*0556*/ 	.byte	0x09
	.zero		1


	//   ....[68]....
        /*0558*/ 	.word	0x000037b0
        /*055c*/ 	.word	0x000000ff
        /*0560*/ 	.word	0x00000000
        /*0564*/ 	.short	0x010a
        /*0566*/ 	.byte	0x08
	.zero		1


	//   ....[69]....
        /*0568*/ 	.word	0x000038e0
        /*056c*/ 	.word	0x000000ff
        /*0570*/ 	.word	0x00000000
        /*0574*/ 	.short	0x010a
        /*0576*/ 	.byte	0x1e
	.zero		1


	//   ....[70]....
        /*0578*/ 	.word	0x00003be0
        /*057c*/ 	.word	0x000000ff
        /*0580*/ 	.word	0x00000000
        /*0584*/ 	.short	0x010a
        /*0586*/ 	.byte	0x08
	.zero		1


	//   ....[71]....
        /*0588*/ 	.word	0x00003c70
        /*058c*/ 	.word	0x000000ff
        /*0590*/ 	.word	0x00000000
        /*0594*/ 	.short	0x010a
        /*0596*/ 	.byte	0x08
	.zero		1


	//   ....[72]....
        /*0598*/ 	.word	0x00003d00
        /*059c*/ 	.word	0x000000ff
        /*05a0*/ 	.word	0x00000000
        /*05a4*/ 	.short	0x010a
        /*05a6*/ 	.byte	0x08
	.zero		1


	//   ....[73]....
        /*05a8*/ 	.word	0x00003da0
        /*05ac*/ 	.word	0x00000000
        /*05b0*/ 	.word	0x00000000
        /*05b4*/ 	.short	0x010a
        /*05b6*/ 	.byte	0xff
	.zero		1


	//   ....[74]....
        /*05b8*/ 	.word	0x00003de0
        /*05bc*/ 	.word	0x00000000
        /*05c0*/ 	.word	0x00000000
        /*05c4*/ 	.short	0x010a
        /*05c6*/ 	.byte	0xff
	.zero		1


	//   ....[75]....
        /*05c8*/ 	.word	0x00003e50
        /*05cc*/ 	.word	0x000000ff
        /*05d0*/ 	.word	0x00000000
        /*05d4*/ 	.short	0x0101
        /*05d6*/ 	.byte	0x05
	.zero		1


	//   ....[76]....
        /*05d8*/ 	.word	0x00003e90
        /*05dc*/ 	.word	0x000000ff
        /*05e0*/ 	.word	0x00000110
        /*05e4*/ 	.short	0x010a
        /*05e6*/ 	.byte	0x07
	.zero		1


	//   ....[77]....
        /*05e8*/ 	.word	0x00003ee0
        /*05ec*/ 	.word	0x000000ff
        /*05f0*/ 	.word	0x00000000
        /*05f4*/ 	.short	0x0101
        /*05f6*/ 	.byte	0x05
	.zero		1


	//   ....[78]....
        /*05f8*/ 	.word	0x00004330
        /*05fc*/ 	.word	0x00000000
        /*0600*/ 	.word	0x00000090
        /*0604*/ 	.short	0x010a
        /*0606*/ 	.byte	0xff
	.zero		1


	//   ....[79]....
        /*0608*/ 	.word	0x000043f0
        /*060c*/ 	.word	0x00000000
        /*0610*/ 	.word	0x00000000
        /*0614*/ 	.short	0x0101
        /*0616*/ 	.byte	0xff
	.zero		1


	//   ....[80]....
        /*0618*/ 	.word	0x00004710
        /*061c*/ 	.word	0x000000ff
        /*0620*/ 	.word	0x00000088
        /*0624*/ 	.short	0x010a
        /*0626*/ 	.byte	0x07
	.zero		1


	//   ....[81]....
        /*0628*/ 	.word	0x00004900
        /*062c*/ 	.word	0x000000ff
        /*0630*/ 	.word	0x00000060
        /*0634*/ 	.short	0x010a
        /*0636*/ 	.byte	0x07
	.zero		1


	//   ....[82]....
        /*0638*/ 	.word	0x00004a70
        /*063c*/ 	.word	0x000000ff
        /*0640*/ 	.word	0x00000040
        /*0644*/ 	.short	0x010b
        /*0646*/ 	.byte	0x07
	.zero		1


	//   ....[83]....
        /*0648*/ 	.word	0x00004a80
        /*064c*/ 	.word	0x000000ff
        /*0650*/ 	.word	0x00000000
        /*0654*/ 	.short	0x0101
        /*0656*/ 	.byte	0x08
	.zero		1


	//   ....[84]....
        /*0658*/ 	.word	0x00004a90
        /*065c*/ 	.word	0x000000ff
        /*0660*/ 	.word	0x00000068
        /*0664*/ 	.short	0x010a
        /*0666*/ 	.byte	0x07
	.zero		1


	//   ....[85]....
        /*0668*/ 	.word	0x00004be0
        /*066c*/ 	.word	0x000000ff
        /*0670*/ 	.word	0x00000048
        /*0674*/ 	.short	0x010b
        /*0676*/ 	.byte	0x07
	.zero		1


	//   ....[86]....
        /*0678*/ 	.word	0x00004bf0
        /*067c*/ 	.word	0x000000ff
        /*0680*/ 	.word	0x00000000
        /*0684*/ 	.short	0x0101
        /*0686*/ 	.byte	0x08
	.zero		1


	//   ....[87]....
        /*0688*/ 	.word	0x00004c00
        /*068c*/ 	.word	0x000000ff
        /*0690*/ 	.word	0x00000070
        /*0694*/ 	.short	0x010a
        /*0696*/ 	.byte	0x07
	.zero		1


	//   ....[88]....
        /*0698*/ 	.word	0x00004d80
        /*069c*/ 	.word	0x000000ff
        /*06a0*/ 	.word	0x00000050
        /*06a4*/ 	.short	0x010b
        /*06a6*/ 	.byte	0x07
	.zero		1


	//   ....[89]....
        /*06a8*/ 	.word	0x00004dc0
        /*06ac*/ 	.word	0x000000ff
        /*06b0*/ 	.word	0x00000000
        /*06b4*/ 	.short	0x0101
        /*06b6*/ 	.byte	0x08
	.zero		1


	//   ....[90]....
        /*06b8*/ 	.word	0x00004e00
        /*06bc*/ 	.word	0x000000ff
        /*06c0*/ 	.word	0x00000078
        /*06c4*/ 	.short	0x010a
        /*06c6*/ 	.byte	0x07
	.zero		1


	//   ....[91]....
        /*06c8*/ 	.word	0x00005040
        /*06cc*/ 	.word	0x000000ff
        /*06d0*/ 	.word	0x00000058
        /*06d4*/ 	.short	0x010b
        /*06d6*/ 	.byte	0x07
	.zero		1


	//   ....[92]....
        /*06d8*/ 	.word	0x00005060
        /*06dc*/ 	.word	0x000000ff
        /*06e0*/ 	.word	0x00000000
        /*06e4*/ 	.short	0x0101
        /*06e6*/ 	.byte	0x0d
	.zero		1


	//   ....[93]....
        /*06e8*/ 	.word	0x00005090
        /*06ec*/ 	.word	0x000000ff
        /*06f0*/ 	.word	0x00000060
        /*06f4*/ 	.short	0x010a
        /*06f6*/ 	.byte	0x07
	.zero		1


	//   ....[94]....
        /*06f8*/ 	.word	0x000050b0
        /*06fc*/ 	.word	0x000000ff
        /*0700*/ 	.word	0x00000068
        /*0704*/ 	.short	0x010a
        /*0706*/ 	.byte	0x07
	.zero		1


	//   ....[95]....
        /*0708*/ 	.word	0x000050d0
        /*070c*/ 	.word	0x000000ff
        /*0710*/ 	.word	0x00000070
        /*0714*/ 	.short	0x010a
        /*0716*/ 	.byte	0x07
	.zero		1


	//   ....[96]....
        /*0718*/ 	.word	0x00005110
        /*071c*/ 	.word	0x00000000
        /*0720*/ 	.word	0x00000078
        /*0724*/ 	.short	0x010a
        /*0726*/ 	.byte	0xff
	.zero		1


	//   ....[97]....
        /*0728*/ 	.word	0x00005440
        /*072c*/ 	.word	0x00000000
        /*0730*/ 	.word	0x00000090
        /*0734*/ 	.short	0x010a
        /*0736*/ 	.byte	0xff
	.zero		1


	//   ....[98]....
        /*0738*/ 	.word	0x00005550
        /*073c*/ 	.word	0x00000000
        /*0740*/ 	.word	0x00000000
        /*0744*/ 	.short	0x0101
        /*0746*/ 	.byte	0xff
	.zero		1


	//   ....[99]....
        /*0748*/ 	.word	0x00005fa0
        /*074c*/ 	.word	0x000000ff
        /*0750*/ 	.word	0x00000040
        /*0754*/ 	.short	0x010a
        /*0756*/ 	.byte	0x30
	.zero		1


	//   ....[100]....
        /*0758*/ 	.word	0x00005fe0
        /*075c*/ 	.word	0x00000070
        /*0760*/ 	.word	0x000000b0
        /*0764*/ 	.short	0x010a
        /*0766*/ 	.byte	0xff
	.zero		1


	//   ....[101]....
        /*0768*/ 	.word	0x000060d0
        /*076c*/ 	.word	0x000000ff
        /*0770*/ 	.word	0x00000040
        /*0774*/ 	.short	0x010a
        /*0776*/ 	.byte	0x30
	.zero		1


	//   ....[102]....
        /*0778*/ 	.word	0x000061c0
        /*077c*/ 	.word	0x00000070
        /*0780*/ 	.word	0x000000b0
        /*0784*/ 	.short	0x010a
        /*0786*/ 	.byte	0xff
	.zero		1


	//   ....[103]....
        /*0788*/ 	.word	0x00006c90
        /*078c*/ 	.word	0x00000000
        /*0790*/ 	.word	0x00000000
        /*0794*/ 	.short	0x0101
        /*0796*/ 	.byte	0xff
	.zero		1


	//   ....[104]....
        /*0798*/ 	.word	0x00006ca0
        /*079c*/ 	.word	0x00000002
        /*07a0*/ 	.word	0x00000040
        /*07a4*/ 	.short	0x010a
        /*07a6*/ 	.byte	0xff
	.zero		1


	//   ....[105]....
        /*07a8*/ 	.word	0x00006d80
        /*07ac*/ 	.word	0x00000002
        /*07b0*/ 	.word	0x00000040
        /*07b4*/ 	.short	0x010a
        /*07b6*/ 	.byte	0xff
	.zero		1


	//   ....[106]....
        /*07b8*/ 	.word	0x000078e0
        /*07bc*/ 	.word	0x0000003f
        /*07c0*/ 	.word	0x00000000
        /*07c4*/ 	.short	0x0101
        /*07c6*/ 	.byte	0xff
	.zero		1


	//   ....[107]....
        /*07c8*/ 	.word	0x00007900
        /*07cc*/ 	.word	0x00000000
        /*07d0*/ 	.word	0x00000040
        /*07d4*/ 	.short	0x010a
        /*07d6*/ 	.byte	0xff
	.zero		1


	//   ....[108]....
        /*07d8*/ 	.word	0x000079d0
        /*07dc*/ 	.word	0x00000000
        /*07e0*/ 	.word	0x00000040
        /*07e4*/ 	.short	0x010a
        /*07e6*/ 	.byte	0xff
	.zero		1


	//   ....[109]....
        /*07e8*/ 	.word	0x00008530
        /*07ec*/ 	.word	0x0000003f
        /*07f0*/ 	.word	0x00000000
        /*07f4*/ 	.short	0x0101
        /*07f6*/ 	.byte	0xff
	.zero		1


	//   ....[110]....
        /*07f8*/ 	.word	0x00008550
        /*07fc*/ 	.word	0x00000000
        /*0800*/ 	.word	0x00000040
        /*0804*/ 	.short	0x010a
        /*0806*/ 	.byte	0xff
	.zero		1


	//   ....[111]....
        /*0808*/ 	.word	0x00008620
        /*080c*/ 	.word	0x00000000
        /*0810*/ 	.word	0x00000040
        /*0814*/ 	.short	0x010a
        /*0816*/ 	.byte	0xff
	.zero		1


	//   ....[112]....
        /*0818*/ 	.word	0x000088f0
        /*081c*/ 	.word	0x00000070
        /*0820*/ 	.word	0x00000000
        /*0824*/ 	.short	0x0101
        /*0826*/ 	.byte	0xff
	.zero		1


	//   ....[113]....
        /*0828*/ 	.word	0x000091d0
        /*082c*/ 	.word	0x00000000
        /*0830*/ 	.word	0x00000000
        /*0834*/ 	.short	0x0101
        /*0836*/ 	.byte	0xff
	.zero		1


	//   ....[114]....
        /*0838*/ 	.word	0x00009440
        /*083c*/ 	.word	0x000000ff
        /*0840*/ 	.word	0x00000000
        /*0844*/ 	.short	0x0101
        /*0846*/ 	.byte	0x04
	.zero		1


	//   ....[115]....
        /*0848*/ 	.word	0x00009460
        /*084c*/ 	.word	0x00000002
        /*0850*/ 	.word	0x00000100
        /*0854*/ 	.short	0x010a
        /*0856*/ 	.byte	0xff
	.zero		1


	//   ....[116]....
        /*0858*/ 	.word	0x000094c0
        /*085c*/ 	.word	0x00000002
        /*0860*/ 	.word	0x00000020
        /*0864*/ 	.short	0x010a
        /*0866*/ 	.byte	0xff
	.zero		1


	//   ....[117]....
        /*0868*/ 	.word	0x00009520
        /*086c*/ 	.word	0x00000002
        /*0870*/ 	.word	0x00000020
        /*0874*/ 	.short	0x010a
        /*0876*/ 	.byte	0xff
	.zero		1


	//   ....[118]....
        /*0878*/ 	.word	0x00009570
        /*087c*/ 	.word	0x00000002
        /*0880*/ 	.word	0x00000090
        /*0884*/ 	.short	0x010a
        /*0886*/ 	.byte	0xff
	.zero		1


	//   ....[119]....
        /*0888*/ 	.word	0x000095d0
        /*088c*/ 	.word	0x00000000
        /*0890*/ 	.word	0x00000000
        /*0894*/ 	.short	0x010a
        /*0896*/ 	.byte	0xff
	.zero		1


	//   ....[120]....
        /*0898*/ 	.word	0x00009630
        /*089c*/ 	.word	0x00000000
        /*08a0*/ 	.word	0x00000000
        /*08a4*/ 	.short	0x010a
        /*08a6*/ 	.byte	0xff
	.zero		1


	//   ....[121]....
        /*08a8*/ 	.word	0x00009690
        /*08ac*/ 	.word	0x00000000
        /*08b0*/ 	.word	0x00000000
        /*08b4*/ 	.short	0x010a
        /*08b6*/ 	.byte	0xff
	.zero		1


	//   ....[122]....
        /*08b8*/ 	.word	0x000096e0
        /*08bc*/ 	.word	0x00000000
        /*08c0*/ 	.word	0x000000f0
        /*08c4*/ 	.short	0x010a
        /*08c6*/ 	.byte	0xff
	.zero		1


	//   ....[123]....
        /*08c8*/ 	.word	0x00009740
        /*08cc*/ 	.word	0x00000000
        /*08d0*/ 	.word	0x000000a0
        /*08d4*/ 	.short	0x010a
        /*08d6*/ 	.byte	0xff
	.zero		1


	//   ....[124]....
        /*08d8*/ 	.word	0x00009790
        /*08dc*/ 	.word	0x00000000
        /*08e0*/ 	.word	0x00000090
        /*08e4*/ 	.short	0x010a
        /*08e6*/ 	.byte	0xff
	.zero		1


	//   ....[125]....
        /*08e8*/ 	.word	0x000097f0
        /*08ec*/ 	.word	0x00000000
        /*08f0*/ 	.word	0x000000a0
        /*08f4*/ 	.short	0x010a
        /*08f6*/ 	.byte	0xff
	.zero		1


	//   ....[126]....
        /*08f8*/ 	.word	0x00009850
        /*08fc*/ 	.word	0x00000004
        /*0900*/ 	.word	0x00000008
        /*0904*/ 	.short	0x010a
        /*0906*/ 	.byte	0xff
	.zero		1


	//   ....[127]....
        /*0908*/ 	.word	0x00009930
        /*090c*/ 	.word	0x00000002
        /*0910*/ 	.word	0x00000008
        /*0914*/ 	.short	0x010a
        /*0916*/ 	.byte	0xff
	.zero		1


	//   ....[128]....
        /*0918*/ 	.word	0x00009980
        /*091c*/ 	.word	0x00000000
        /*0920*/ 	.word	0x00000090
        /*0924*/ 	.short	0x010a
        /*0926*/ 	.byte	0xff
	.zero		1


	//   ....[129]....
        /*0928*/ 	.word	0x000099e0
        /*092c*/ 	.word	0x00000000
        /*0930*/ 	.word	0x000000d0
        /*0934*/ 	.short	0x010a
        /*0936*/ 	.byte	0xff
	.zero		1


	//   ....[130]....
        /*0938*/ 	.word	0x00009a40
        /*093c*/ 	.word	0x00000000
        /*0940*/ 	.word	0x00000000
        /*0944*/ 	.short	0x010a
        /*0946*/ 	.byte	0xff
	.zero		1


	//   ....[131]....
        /*0948*/ 	.word	0x00009aa0
        /*094c*/ 	.word	0x00000000
        /*0950*/ 	.word	0x00000000
        /*0954*/ 	.short	0x010a
        /*0956*/ 	.byte	0xff
	.zero		1


	//   ....[132]....
        /*0958*/ 	.word	0x00009b00
        /*095c*/ 	.word	0x00000000
        /*0960*/ 	.word	0x00000000
        /*0964*/ 	.short	0x010a
        /*0966*/ 	.byte	0xff
	.zero		1


	//   ....[133]....
        /*0968*/ 	.word	0x00009b60
        /*096c*/ 	.word	0x00000000
        /*0970*/ 	.word	0x00000000
        /*0974*/ 	.short	0x010a
        /*0976*/ 	.byte	0xff
	.zero		1


	//   ....[134]....
        /*0978*/ 	.word	0x00009bc0
        /*097c*/ 	.word	0x00000000
        /*0980*/ 	.word	0x00000110
        /*0984*/ 	.short	0x010a
        /*0986*/ 	.byte	0xff
	.zero		1


	//   ....[135]....
        /*0988*/ 	.word	0x00009c10
        /*098c*/ 	.word	0x00000000
        /*0990*/ 	.word	0x00000090
        /*0994*/ 	.short	0x010a
        /*0996*/ 	.byte	0xff
	.zero		1


	//   ....[136]....
        /*0998*/ 	.word	0x00009c70
        /*099c*/ 	.word	0x00000000
        /*09a0*/ 	.word	0x00000088
        /*09a4*/ 	.short	0x010a
        /*09a6*/ 	.byte	0xff
	.zero		1


	//   ....[137]....
        /*09a8*/ 	.word	0x00009cd0
        /*09ac*/ 	.word	0x00000000
        /*09b0*/ 	.word	0x00000060
        /*09b4*/ 	.short	0x010a
        /*09b6*/ 	.byte	0xff
	.zero		1


	//   ....[138]....
        /*09b8*/ 	.word	0x00009d30
        /*09bc*/ 	.word	0x00000000
        /*09c0*/ 	.word	0x00000068
        /*09c4*/ 	.short	0x010a
        /*09c6*/ 	.byte	0xff
	.zero		1


	//   ....[139]....
        /*09c8*/ 	.word	0x00009d90
        /*09cc*/ 	.word	0x00000000
        /*09d0*/ 	.word	0x00000070
        /*09d4*/ 	.short	0x010a
        /*09d6*/ 	.byte	0xff
	.zero		1


	//   ....[140]....
        /*09d8*/ 	.word	0x00009df0
        /*09dc*/ 	.word	0x00000000
        /*09e0*/ 	.word	0x00000078
        /*09e4*/ 	.short	0x010a
        /*09e6*/ 	.byte	0xff
	.zero		1


	//   ....[141]....
        /*09e8*/ 	.word	0x00009e50
        /*09ec*/ 	.word	0x00000000
        /*09f0*/ 	.word	0x00000060
        /*09f4*/ 	.short	0x010a
        /*09f6*/ 	.byte	0xff
	.zero		1


	//   ....[142]....
        /*09f8*/ 	.word	0x00009eb0
        /*09fc*/ 	.word	0x00000000
        /*0a00*/ 	.word	0x00000068
        /*0a04*/ 	.short	0x010a
        /*0a06*/ 	.byte	0xff
	.zero		1


	//   ....[143]....
        /*0a08*/ 	.word	0x00009f10
        /*0a0c*/ 	.word	0x00000000
        /*0a10*/ 	.word	0x00000070
        /*0a14*/ 	.short	0x010a
        /*0a16*/ 	.byte	0xff
	.zero		1


	//   ....[144]....
        /*0a18*/ 	.word	0x00009f60
        /*0a1c*/ 	.word	0x00000000
        /*0a20*/ 	.word	0x00000090
        /*0a24*/ 	.short	0x010a
        /*0a26*/ 	.byte	0xff
	.zero		1


	//   ....[145]....
        /*0a28*/ 	.word	0x00009fc0
        /*0a2c*/ 	.word	0x00000002
        /*0a30*/ 	.word	0x00000040
        /*0a34*/ 	.short	0x010a
        /*0a36*/ 	.byte	0xff
	.zero		1


	//   ....[146]....
        /*0a38*/ 	.word	0x0000a010
        /*0a3c*/ 	.word	0x00000070
        /*0a40*/ 	.word	0x000000b0
        /*0a44*/ 	.short	0x010a
        /*0a46*/ 	.byte	0xff
	.zero		1


	//   ....[147]....
        /*0a48*/ 	.word	0x0000a060
        /*0a4c*/ 	.word	0x00000002
        /*0a50*/ 	.word	0x00000040
        /*0a54*/ 	.short	0x010a
        /*0a56*/ 	.byte	0xff
	.zero		1


	//   ....[148]....
        /*0a58*/ 	.word	0x0000a0b0
        /*0a5c*/ 	.word	0x00000000
        /*0a60*/ 	.word	0x00000040
        /*0a64*/ 	.short	0x010a
        /*0a66*/ 	.byte	0xff
	.zero		1


	//   ....[149]....
        /*0a68*/ 	.word	0x0000a100
        /*0a6c*/ 	.word	0x00000000
        /*0a70*/ 	.word	0x00000040
        /*0a74*/ 	.short	0x010a
        /*0a76*/ 	.byte	0xff
	.zero		1


	//----- nvinfo : EIATTR_NUM_MBARRIERS
	.align		4
.L_47:
        /*0a78*/ 	.byte	0x03, 0x38
        /*0a7a*/ 	.short	0x0023


	//----- nvinfo : EIATTR_EXIT_INSTR_OFFSETS
	.align		4
        /*0a7c*/ 	.byte	0x04, 0x1c
        /*0a7e*/ 	.short	(.L_49 - .L_48)


	//   ....[0]....
.L_48:
        /*0a80*/ 	.word	0x00002830


	//   ....[1]....
        /*0a84*/ 	.word	0x00002d30


	//   ....[2]....
        /*0a88*/ 	.word	0x00002d90


	//   ....[3]....
        /*0a8c*/ 	.word	0x00004110


	//   ....[4]....
        /*0a90*/ 	.word	0x00005140


	//   ....[5]....
        /*0a94*/ 	.word	0x00005180


	//   ....[6]....
        /*0a98*/ 	.word	0x00009330


	//   ....[7]....
        /*0a9c*/ 	.word	0x000093b0


	//   ....[8]....
        /*0aa0*/ 	.word	0x000093e0


	//   ....[9]....
        /*0aa4*/ 	.word	0x00009450


	//----- nvinfo : EIATTR_MAX_THREADS
	.align		4
.L_49:
        /*0aa8*/ 	.byte	0x04, 0x05
        /*0aaa*/ 	.short	(.L_51 - .L_50)
.L_50:
        /*0aac*/ 	.word	0x00000100
        /*0ab0*/ 	.word	0x00000001
        /*0ab4*/ 	.word	0x00000001


	//----- nvinfo : EIATTR_CRS_STACK_SIZE
	.align		4
.L_51:
        /*0ab8*/ 	.byte	0x04, 0x1e
        /*0aba*/ 	.short	(.L_53 - .L_52)
.L_52:
        /*0abc*/ 	.word	0x00000000


	//----- nvinfo : EIATTR_CBANK_PARAM_SIZE
	.align		4
.L_53:
        /*0ac0*/ 	.byte	0x03, 0x19
        /*0ac2*/ 	.short	0x0800


	//----- nvinfo : EIATTR_PARAM_CBANK
	.align		4
        /*0ac4*/ 	.byte	0x04, 0x0a
        /*0ac6*/ 	.short	(.L_55 - .L_54)
	.align		4
.L_54:
        /*0ac8*/ 	.word	index@(.nv.constant0._ZN7cutlass13device_kernelINS_4gemm6kernel13GemmUniversalIN4cute5tupleIJiiiiEEENS1_10collective13CollectiveMmaINS1_35MainloopSm100TmaUmmaWarpSpecializedILi4ELi2ELi4ENS5_IJNS4_1CILi2EEENSA_ILi1EEESC_EEEEENS5_IJNSA_ILi256EEENSA_ILi128EEENSA_ILi64EEEEEENS_6half_tENS5_IJlSC_lEEESJ_SK_NS4_8TiledMMAINS4_8MMA_AtomIJNS4_26SM100_MMA_F16BF16_2x1SM_SSISJ_SJ_fLi256ELi128ELNS4_4UMMA5MajorE0ELSP_0ELNSO_7ScaleInE0ELSQ_0EEEEEENS4_6LayoutINS5_IJSC_SC_SC_EEENS5_IJNSA_ILi0EEESV_SV_EEEEENS5_IJNS4_10UnderscoreESY_SY_EEEEENS4_18SM100_TMA_2SM_LOADENS4_14ComposedLayoutINS4_7SwizzleILi3ELi4ELi3EEENS4_18smem_ptr_flag_bitsILi16EEENST_INS5_IJNSA_ILi8EEESH_EEENS5_IJSH_SC_EEEEEEEvNS4_8identityES11_S1B_vS1C_EENS_8epilogue10collective18CollectiveEpilogueINS1E_23Sm100TmaWarpSpecializedILi4ELi2ELi32ELb1ELb0EEEJNS5_IJSG_SG_SH_EEENS5_IJNST_ISG_SC_EENST_INSA_ILi32EEESC_EEEEESJ_SK_SJ_SK_NS1E_6fusion15FusionCallbacksIS1I_NS1O_17LinearCombinationISJ_fSJ_fLNS_15FloatRoundStyleE2EEES1J_S1N_JEEENS4_5SM1004TMEM4LOAD26SM100_TMEM_LOAD_32dp32b32xENS4_13SM90_TMA_LOADENS12_INS13_ILi2ELi4ELi3EEES16_NST_INS5_IJS17_S1L_EEENS5_IJS1L_SC_EEEEEEENS4_39AutoVectorizingCopyWithAssumedAlignmentILi128EEENS4_14SM90_TMA_STOREES23_S25_S25_EEEvvEEEEvNT_6ParamsE)
        /*0acc*/ 	.short	0x0380
        /*0ace*/ 	.short	0x0800


	//----- nvinfo : EIATTR_SW_WAR
	.align		4
.L_55:
        /*0ad0*/ 	.byte	0x04, 0x36
        /*0ad2*/ 	.short	(.L_57 - .L_56)
.L_56:
        /*0ad4*/ 	.word	0x00000008
.L_57:


//--------------------- .nv.callgraph             --------------------------
	.section	.nv.callgraph,"",@"SHT_CUDA_CALLGRAPH"
	.align	4
	.sectionentsize	8
	.align		4
        /*0000*/ 	.word	0x00000000
	.align		4
        /*0004*/ 	.word	0xffffffff
	.align		4
        /*0008*/ 	.word	index@(_ZN7cutlass13device_kernelINS_4gemm6kernel13GemmUniversalIN4cute5tupleIJiiiiEEENS1_10collective13CollectiveMmaINS1_35MainloopSm100TmaUmmaWarpSpecializedILi4ELi2ELi4ENS5_IJNS4_1CILi2EEENSA_ILi1EEESC_EEEEENS5_IJNSA_ILi256EEENSA_ILi128EEENSA_ILi64EEEEEENS_6half_tENS5_IJlSC_lEEESJ_SK_NS4_8TiledMMAINS4_8MMA_AtomIJNS4_26SM100_MMA_F16BF16_2x1SM_SSISJ_SJ_fLi256ELi128ELNS4_4UMMA5MajorE0ELSP_0ELNSO_7ScaleInE0ELSQ_0EEEEEENS4_6LayoutINS5_IJSC_SC_SC_EEENS5_IJNSA_ILi0EEESV_SV_EEEEENS5_IJNS4_10UnderscoreESY_SY_EEEEENS4_18SM100_TMA_2SM_LOADENS4_14ComposedLayoutINS4_7SwizzleILi3ELi4ELi3EEENS4_18smem_ptr_flag_bitsILi16EEENST_INS5_IJNSA_ILi8EEESH_EEENS5_IJSH_SC_EEEEEEEvNS4_8identityES11_S1B_vS1C_EENS_8epilogue10collective18CollectiveEpilogueINS1E_23Sm100TmaWarpSpecializedILi4ELi2ELi32ELb1ELb0EEEJNS5_IJSG_SG_SH_EEENS5_IJNST_ISG_SC_EENST_INSA_ILi32EEESC_EEEEESJ_SK_SJ_SK_NS1E_6fusion15FusionCallbacksIS1I_NS1O_17LinearCombinationISJ_fSJ_fLNS_15FloatRoundStyleE2EEES1J_S1N_JEEENS4_5SM1004TMEM4LOAD26SM100_TMEM_LOAD_32dp32b32xENS4_13SM90_TMA_LOADENS12_INS13_ILi2ELi4ELi3EEES16_NST_INS5_IJS17_S1L_EEENS5_IJS1L_SC_EEEEEEENS4_39AutoVectorizingCopyWithAssumedAlignmentILi128EEENS4_14SM90_TMA_STOREES23_S25_S25_EEEvvEEEEvNT_6ParamsE)
	.align		4
        /*000c*/ 	.word	index@(__assertfail)
	.align		4
        /*0010*/ 	.word	0x00000000
	.align		4
        /*0014*/ 	.word	0xfffffffe
	.align		4
        /*0018*/ 	.word	0x00000000
	.align		4
        /*001c*/ 	.word	0xfffffffd
	.align		4
        /*0020*/ 	.word	0x00000000
	.align		4
        /*0024*/ 	.word	0xfffffffc


//--------------------- .nv.constant4             --------------------------
	.section	.nv.constant4,"a",@progbits
	.align	8
	.align		8
.nv.constant4:
        /*0000*/ 	.dword	__assertfail
	.align		8
        /*0008*/ 	.dword	__unnamed_1
	.align		8
        /*0010*/ 	.dword	__unnamed_2
	.align		8
        /*0018*/ 	.dword	_ZN39_INTERNAL_3e9c95b6_4_k_cu_31c304f8_69604cuda3std3__45__cpo5beginE
	.align		8
        /*0020*/ 	.dword	_ZN39_INTERNAL_3e9c95b6_4_k_cu_31c304f8_69604cuda3std3__45__cpo3endE
	.align		8
        /*0028*/ 	.dword	_ZN39_INTERNAL_3e9c95b6_4_k_cu_31c304f8_69604cuda3std3__45__cpo6cbeginE
	.align		8
        /*0030*/ 	.dword	_ZN39_INTERNAL_3e9c95b6_4_k_cu_31c304f8_69604cuda3std3__45__cpo4cendE
	.align		8
        /*0038*/ 	.dword	_ZN39_INTERNAL_3e9c95b6_4_k_cu_31c304f8_69604cuda3std3__441_GLOBAL__N__3e9c95b6_4_k_cu_31c304f8_69606ignoreE
	.align		8
        /*0040*/ 	.dword	_ZN39_INTERNAL_3e9c95b6_4_k_cu_31c304f8_69604cuda3std3__419piecewise_constructE
	.align		8
        /*0048*/ 	.dword	_ZN39_INTERNAL_3e9c95b6_4_k_cu_31c304f8_69604cuda3std3__48in_placeE
	.align		8
        /*0050*/ 	.dword	_ZN39_INTERNAL_3e9c95b6_4_k_cu_31c304f8_69604cuda3std6ranges3__45__cpo4swapE
	.align		8
        /*0058*/ 	.dword	_ZN39_INTERNAL_3e9c95b6_4_k_cu_31c304f8_69604cuda3std6ranges3__45__cpo9iter_moveE
	.align		8
        /*0060*/ 	.dword	_ZN39_INTERNAL_3e9c95b6_4_k_cu_31c304f8_69604cute7productE
	.align		8
        /*0068*/ 	.dword	_ZN39_INTERNAL_3e9c95b6_4_k_cu_31c304f8_69604cute1_E
	.align		8
        /*0070*/ 	.dword	$str$25
	.align		8
        /*0078*/ 	.dword	$str$26
	.align		8
        /*0080*/ 	.dword	$str$27
	.align		8
        /*0088*/ 	.dword	$str$28


//--------------------- .text._ZN7cutlass13device_kernelINS_4gemm6kernel13GemmUniversalIN4cute5tupleIJiiiiEEENS1_10collective13CollectiveMmaINS1_35MainloopSm100TmaUmmaWarpSpecializedILi4ELi2ELi4ENS5_IJNS4_1CILi2EEENSA_ILi1EEESC_EEEEENS5_IJNSA_ILi256EEENSA_ILi128EEENSA_ILi64EEEEEENS_6half_tENS5_IJlSC_lEEESJ_SK_NS4_8TiledMMAINS4_8MMA_AtomIJNS4_26SM100_MMA_F16BF16_2x1SM_SSISJ_SJ_fLi256ELi128ELNS4_4UMMA5MajorE0ELSP_0ELNSO_7ScaleInE0ELSQ_0EEEEEENS4_6LayoutINS5_IJSC_SC_SC_EEENS5_IJNSA_ILi0EEESV_SV_EEEEENS5_IJNS4_10UnderscoreESY_SY_EEEEENS4_18SM100_TMA_2SM_LOADENS4_14ComposedLayoutINS4_7SwizzleILi3ELi4ELi3EEENS4_18smem_ptr_flag_bitsILi16EEENST_INS5_IJNSA_ILi8EEESH_EEENS5_IJSH_SC_EEEEEEEvNS4_8identityES11_S1B_vS1C_EENS_8epilogue10collective18CollectiveEpilogueINS1E_23Sm100TmaWarpSpecializedILi4ELi2ELi32ELb1ELb0EEEJNS5_IJSG_SG_SH_EEENS5_IJNST_ISG_SC_EENST_INSA_ILi32EEESC_EEEEESJ_SK_SJ_SK_NS1E_6fusion15FusionCallbacksIS1I_NS1O_17LinearCombinationISJ_fSJ_fLNS_15FloatRoundStyleE2EEES1J_S1N_JEEENS4_5SM1004TMEM4LOAD26SM100_TMEM_LOAD_32dp32b32xENS4_13SM90_TMA_LOADENS12_INS13_ILi2ELi4ELi3EEES16_NST_INS5_IJS17_S1L_EEENS5_IJS1L_SC_EEEEEEENS4_39AutoVectorizingCopyWithAssumedAlignmentILi128EEENS4_14SM90_TMA_STOREES23_S25_S25_EEEvvEEEEvNT_6ParamsE --------------------------
	.section	.text._ZN7cutlass13device_kernelINS_4gemm6kernel13GemmUniversalIN4cute5tupleIJiiiiEEENS1_10collective13CollectiveMmaINS1_35MainloopSm100TmaUmmaWarpSpecializedILi4ELi2ELi4ENS5_IJNS4_1CILi2EEENSA_ILi1EEESC_EEEEENS5_IJNSA_ILi256EEENSA_ILi128EEENSA_ILi64EEEEEENS_6half_tENS5_IJlSC_lEEESJ_SK_NS4_8TiledMMAINS4_8MMA_AtomIJNS4_26SM100_MMA_F16BF16_2x1SM_SSISJ_SJ_fLi256ELi128ELNS4_4UMMA5MajorE0ELSP_0ELNSO_7ScaleInE0ELSQ_0EEEEEENS4_6LayoutINS5_IJSC_SC_SC_EEENS5_IJNSA_ILi0EEESV_SV_EEEEENS5_IJNS4_10UnderscoreESY_SY_EEEEENS4_18SM100_TMA_2SM_LOADENS4_14ComposedLayoutINS4_7SwizzleILi3ELi4ELi3EEENS4_18smem_ptr_flag_bitsILi16EEENST_INS5_IJNSA_ILi8EEESH_EEENS5_IJSH_SC_EEEEEEEvNS4_8identityES11_S1B_vS1C_EENS_8epilogue10collective18CollectiveEpilogueINS1E_23Sm100TmaWarpSpecializedILi4ELi2ELi32ELb1ELb0EEEJNS5_IJSG_SG_SH_EEENS5_IJNST_ISG_SC_EENST_INSA_ILi32EEESC_EEEEESJ_SK_SJ_SK_NS1E_6fusion15FusionCallbacksIS1I_NS1O_17LinearCombinationISJ_fSJ_fLNS_15FloatRoundStyleE2EEES1J_S1N_JEEENS4_5SM1004TMEM4LOAD26SM100_TMEM_LOAD_32dp32b32xENS4_13SM90_TMA_LOADENS12_INS13_ILi2ELi4ELi3EEES16_NST_INS5_IJS17_S1L_EEENS5_IJS1L_SC_EEEEEEENS4_39AutoVectorizingCopyWithAssumedAlignmentILi128EEENS4_14SM90_TMA_STOREES23_S25_S25_EEEvvEEEEvNT_6ParamsE,"ax",@progbits
	.align	128
.text._ZN7cutlass13device_kernelINS_4gemm6kernel13GemmUniversalIN4cute5tupleIJiiiiEEENS1_10collective13CollectiveMmaINS1_35MainloopSm100TmaUmmaWarpSpecializedILi4ELi2ELi4ENS5_IJNS4_1CILi2EEENSA_ILi1EEESC_EEEEENS5_IJNSA_ILi256EEENSA_ILi128EEENSA_ILi64EEEEEENS_6half_tENS5_IJlSC_lEEESJ_SK_NS4_8TiledMMAINS4_8MMA_AtomIJNS4_26SM100_MMA_F16BF16_2x1SM_SSISJ_SJ_fLi256ELi128ELNS4_4UMMA5MajorE0ELSP_0ELNSO_7ScaleInE0ELSQ_0EEEEEENS4_6LayoutINS5_IJSC_SC_SC_EEENS5_IJNSA_ILi0EEESV_SV_EEEEENS5_IJNS4_10UnderscoreESY_SY_EEEEENS4_18SM100_TMA_2SM_LOADENS4_14ComposedLayoutINS4_7SwizzleILi3ELi4ELi3EEENS4_18smem_ptr_flag_bitsILi16EEENST_INS5_IJNSA_ILi8EEESH_EEENS5_IJSH_SC_EEEEEEEvNS4_8identityES11_S1B_vS1C_EENS_8epilogue10collective18CollectiveEpilogueINS1E_23Sm100TmaWarpSpecializedILi4ELi2ELi32ELb1ELb0EEEJNS5_IJSG_SG_SH_EEENS5_IJNST_ISG_SC_EENST_INSA_ILi32EEESC_EEEEESJ_SK_SJ_SK_NS1E_6fusion15FusionCallbacksIS1I_NS1O_17LinearCombinationISJ_fSJ_fLNS_15FloatRoundStyleE2EEES1J_S1N_JEEENS4_5SM1004TMEM4LOAD26SM100_TMEM_LOAD_32dp32b32xENS4_13SM90_TMA_LOADENS12_INS13_ILi2ELi4ELi3EEES16_NST_INS5_IJS17_S1L_EEENS5_IJS1L_SC_EEEEEEENS4_39AutoVectorizingCopyWithAssumedAlignmentILi128EEENS4_14SM90_TMA_STOREES23_S25_S25_EEEvvEEEEvNT_6ParamsE:
        .type           _ZN7cutlass13device_kernelINS_4gemm6kernel13GemmUniversalIN4cute5tupleIJiiiiEEENS1_10collective13CollectiveMmaINS1_35MainloopSm100TmaUmmaWarpSpecializedILi4ELi2ELi4ENS5_IJNS4_1CILi2EEENSA_ILi1EEESC_EEEEENS5_IJNSA_ILi256EEENSA_ILi128EEENSA_ILi64EEEEEENS_6half_tENS5_IJlSC_lEEESJ_SK_NS4_8TiledMMAINS4_8MMA_AtomIJNS4_26SM100_MMA_F16BF16_2x1SM_SSISJ_SJ_fLi256ELi128ELNS4_4UMMA5MajorE0ELSP_0ELNSO_7ScaleInE0ELSQ_0EEEEEENS4_6LayoutINS5_IJSC_SC_SC_EEENS5_IJNSA_ILi0EEESV_SV_EEEEENS5_IJNS4_10UnderscoreESY_SY_EEEEENS4_18SM100_TMA_2SM_LOADENS4_14ComposedLayoutINS4_7SwizzleILi3ELi4ELi3EEENS4_18smem_ptr_flag_bitsILi16EEENST_INS5_IJNSA_ILi8EEESH_EEENS5_IJSH_SC_EEEEEEEvNS4_8identityES11_S1B_vS1C_EENS_8epilogue10collective18CollectiveEpilogueINS1E_23Sm100TmaWarpSpecializedILi4ELi2ELi32ELb1ELb0EEEJNS5_IJSG_SG_SH_EEENS5_IJNST_ISG_SC_EENST_INSA_ILi32EEESC_EEEEESJ_SK_SJ_SK_NS1E_6fusion15FusionCallbacksIS1I_NS1O_17LinearCombinationISJ_fSJ_fLNS_15FloatRoundStyleE2EEES1J_S1N_JEEENS4_5SM1004TMEM4LOAD26SM100_TMEM_LOAD_32dp32b32xENS4_13SM90_TMA_LOADENS12_INS13_ILi2ELi4ELi3EEES16_NST_INS5_IJS17_S1L_EEENS5_IJS1L_SC_EEEEEEENS4_39AutoVectorizingCopyWithAssumedAlignmentILi128EEENS4_14SM90_TMA_STOREES23_S25_S25_EEEvvEEEEvNT_6ParamsE,@function
        .size           _ZN7cutlass13device_kernelINS_4gemm6kernel13GemmUniversalIN4cute5tupleIJiiiiEEENS1_10collective13CollectiveMmaINS1_35MainloopSm100TmaUmmaWarpSpecializedILi4ELi2ELi4ENS5_IJNS4_1CILi2EEENSA_ILi1EEESC_EEEEENS5_IJNSA_ILi256EEENSA_ILi128EEENSA_ILi64EEEEEENS_6half_tENS5_IJlSC_lEEESJ_SK_NS4_8TiledMMAINS4_8MMA_AtomIJNS4_26SM100_MMA_F16BF16_2x1SM_SSISJ_SJ_fLi256ELi128ELNS4_4UMMA5MajorE0ELSP_0ELNSO_7ScaleInE0ELSQ_0EEEEEENS4_6LayoutINS5_IJSC_SC_SC_EEENS5_IJNSA_ILi0EEESV_SV_EEEEENS5_IJNS4_10UnderscoreESY_SY_EEEEENS4_18SM100_TMA_2SM_LOADENS4_14ComposedLayoutINS4_7SwizzleILi3ELi4ELi3EEENS4_18smem_ptr_flag_bitsILi16EEENST_INS5_IJNSA_ILi8EEESH_EEENS5_IJSH_SC_EEEEEEEvNS4_8identityES11_S1B_vS1C_EENS_8epilogue10collective18CollectiveEpilogueINS1E_23Sm100TmaWarpSpecializedILi4ELi2ELi32ELb1ELb0EEEJNS5_IJSG_SG_SH_EEENS5_IJNST_ISG_SC_EENST_INSA_ILi32EEESC_EEEEESJ_SK_SJ_SK_NS1E_6fusion15FusionCallbacksIS1I_NS1O_17LinearCombinationISJ_fSJ_fLNS_15FloatRoundStyleE2EEES1J_S1N_JEEENS4_5SM1004TMEM4LOAD26SM100_TMEM_LOAD_32dp32b32xENS4_13SM90_TMA_LOADENS12_INS13_ILi2ELi4ELi3EEES16_NST_INS5_IJS17_S1L_EEENS5_IJS1L_SC_EEEEEEENS4_39AutoVectorizingCopyWithAssumedAlignmentILi128EEENS4_14SM90_TMA_STOREES23_S25_S25_EEEvvEEEEvNT_6ParamsE,(.L_x_197 - _ZN7cutlass13device_kernelINS_4gemm6kernel13GemmUniversalIN4cute5tupleIJiiiiEEENS1_10collective13CollectiveMmaINS1_35MainloopSm100TmaUmmaWarpSpecializedILi4ELi2ELi4ENS5_IJNS4_1CILi2EEENSA_ILi1EEESC_EEEEENS5_IJNSA_ILi256EEENSA_ILi128EEENSA_ILi64EEEEEENS_6half_tENS5_IJlSC_lEEESJ_SK_NS4_8TiledMMAINS4_8MMA_AtomIJNS4_26SM100_MMA_F16BF16_2x1SM_SSISJ_SJ_fLi256ELi128ELNS4_4UMMA5MajorE0ELSP_0ELNSO_7ScaleInE0ELSQ_0EEEEEENS4_6LayoutINS5_IJSC_SC_SC_EEENS5_IJNSA_ILi0EEESV_SV_EEEEENS5_IJNS4_10UnderscoreESY_SY_EEEEENS4_18SM100_TMA_2SM_LOADENS4_14ComposedLayoutINS4_7SwizzleILi3ELi4ELi3EEENS4_18smem_ptr_flag_bitsILi16EEENST_INS5_IJNSA_ILi8EEESH_EEENS5_IJSH_SC_EEEEEEEvNS4_8identityES11_S1B_vS1C_EENS_8epilogue10collective18CollectiveEpilogueINS1E_23Sm100TmaWarpSpecializedILi4ELi2ELi32ELb1ELb0EEEJNS5_IJSG_SG_SH_EEENS5_IJNST_ISG_SC_EENST_INSA_ILi32EEESC_EEEEESJ_SK_SJ_SK_NS1E_6fusion15FusionCallbacksIS1I_NS1O_17LinearCombinationISJ_fSJ_fLNS_15FloatRoundStyleE2EEES1J_S1N_JEEENS4_5SM1004TMEM4LOAD26SM100_TMEM_LOAD_32dp32b32xENS4_13SM90_TMA_LOADENS12_INS13_ILi2ELi4ELi3EEES16_NST_INS5_IJS17_S1L_EEENS5_IJS1L_SC_EEEEEEENS4_39AutoVectorizingCopyWithAssumedAlignmentILi128EEENS4_14SM90_TMA_STOREES23_S25_S25_EEEvvEEEEvNT_6ParamsE)
        .other          _ZN7cutlass13device_kernelINS_4gemm6kernel13GemmUniversalIN4cute5tupleIJiiiiEEENS1_10collective13CollectiveMmaINS1_35MainloopSm100TmaUmmaWarpSpecializedILi4ELi2ELi4ENS5_IJNS4_1CILi2EEENSA_ILi1EEESC_EEEEENS5_IJNSA_ILi256EEENSA_ILi128EEENSA_ILi64EEEEEENS_6half_tENS5_IJlSC_lEEESJ_SK_NS4_8TiledMMAINS4_8MMA_AtomIJNS4_26SM100_MMA_F16BF16_2x1SM_SSISJ_SJ_fLi256ELi128ELNS4_4UMMA5MajorE0ELSP_0ELNSO_7ScaleInE0ELSQ_0EEEEEENS4_6LayoutINS5_IJSC_SC_SC_EEENS5_IJNSA_ILi0EEESV_SV_EEEEENS5_IJNS4_10UnderscoreESY_SY_EEEEENS4_18SM100_TMA_2SM_LOADENS4_14ComposedLayoutINS4_7SwizzleILi3ELi4ELi3EEENS4_18smem_ptr_flag_bitsILi16EEENST_INS5_IJNSA_ILi8EEESH_EEENS5_IJSH_SC_EEEEEEEvNS4_8identityES11_S1B_vS1C_EENS_8epilogue10collective18CollectiveEpilogueINS1E_23Sm100TmaWarpSpecializedILi4ELi2ELi32ELb1ELb0EEEJNS5_IJSG_SG_SH_EEENS5_IJNST_ISG_SC_EENST_INSA_ILi32EEESC_EEEEESJ_SK_SJ_SK_NS1E_6fusion15FusionCallbacksIS1I_NS1O_17LinearCombinationISJ_fSJ_fLNS_15FloatRoundStyleE2EEES1J_S1N_JEEENS4_5SM1004TMEM4LOAD26SM100_TMEM_LOAD_32dp32b32xENS4_13SM90_TMA_LOADENS12_INS13_ILi2ELi4ELi3EEES16_NST_INS5_IJS17_S1L_EEENS5_IJS1L_SC_EEEEEEENS4_39AutoVectorizingCopyWithAssumedAlignmentILi128EEENS4_14SM90_TMA_STOREES23_S25_S25_EEEvvEEEEvNT_6ParamsE,@"STO_CUDA_ENTRY STV_DEFAULT"
_ZN7cutlass13device_kernelINS_4gemm6kernel13GemmUniversalIN4cute5tupleIJiiiiEEENS1_10collective13CollectiveMmaINS1_35MainloopSm100TmaUmmaWarpSpecializedILi4ELi2ELi4ENS5_IJNS4_1CILi2EEENSA_ILi1EEESC_EEEEENS5_IJNSA_ILi256EEENSA_ILi128EEENSA_ILi64EEEEEENS_6half_tENS5_IJlSC_lEEESJ_SK_NS4_8TiledMMAINS4_8MMA_AtomIJNS4_26SM100_MMA_F16BF16_2x1SM_SSISJ_SJ_fLi256ELi128ELNS4_4UMMA5MajorE0ELSP_0ELNSO_7ScaleInE0ELSQ_0EEEEEENS4_6LayoutINS5_IJSC_SC_SC_EEENS5_IJNSA_ILi0EEESV_SV_EEEEENS5_IJNS4_10UnderscoreESY_SY_EEEEENS4_18SM100_TMA_2SM_LOADENS4_14ComposedLayoutINS4_7SwizzleILi3ELi4ELi3EEENS4_18smem_ptr_flag_bitsILi16EEENST_INS5_IJNSA_ILi8EEESH_EEENS5_IJSH_SC_EEEEEEEvNS4_8identityES11_S1B_vS1C_EENS_8epilogue10collective18CollectiveEpilogueINS1E_23Sm100TmaWarpSpecializedILi4ELi2ELi32ELb1ELb0EEEJNS5_IJSG_SG_SH_EEENS5_IJNST_ISG_SC_EENST_INSA_ILi32EEESC_EEEEESJ_SK_SJ_SK_NS1E_6fusion15FusionCallbacksIS1I_NS1O_17LinearCombinationISJ_fSJ_fLNS_15FloatRoundStyleE2EEES1J_S1N_JEEENS4_5SM1004TMEM4LOAD26SM100_TMEM_LOAD_32dp32b32xENS4_13SM90_TMA_LOADENS12_INS13_ILi2ELi4ELi3EEES16_NST_INS5_IJS17_S1L_EEENS5_IJS1L_SC_EEEEEEENS4_39AutoVectorizingCopyWithAssumedAlignmentILi128EEENS4_14SM90_TMA_STOREES23_S25_S25_EEEvvEEEEvNT_6ParamsE:
[----:B------:R-:W1:Y:S01]  /*0000*/  LDC R1, c[0x0][0x37c] ;  /* 0x0000df00ff017b82 */ /* 0x000e620000000800 */
[----:B------:R-:W2:Y:S01]  /*0010*/  S2R R105, SR_TID.X ;  /* 0x0000000000697919 */ /* 0x000ea20000002100 */
[----:B------:R-:W3:Y:S06]  /*0020*/  LDCU.64 UR6, c[0x0][0x890] ;  /* 0x00011200ff0677ac */ /* 0x000eec0008000a00 */
[----:B------:R-:W4:Y:S01]  /*0030*/  S2UR UR37, SR_CgaCtaId ;  /* 0x00000000002579c3 */ /* 0x000f220000008800 */
[----:B------:R-:W-:Y:S02]  /*0040*/  PRMT R92, RZ, 0x7610, R92 ;  /* 0x00007610ff5c7816 */ /* 0x000fe4000000005c */
[----:B------:R-:W-:Y:S01]  /*0050*/  ELECT P1, URZ, PT ;  /* 0x0000000000ff782f */ /* 0x000fe20003820000 */
[----:B------:R-:W1:Y:S01]  /*0060*/  LDCU.64 UR46, c[0x0][0x358] ;  /* 0x00006b00ff2e77ac */ /* 0x000e620008000a00 */
[----:B---3--:R-:W-:-:S04]  /*0070*/  UISETP.NE.U32.AND UP0, UPT, UR6, URZ, UPT ;  /* 0x000000ff0600728c */ /* 0x008fc8000bf05070 */
[----:B------:R-:W-:Y:S02]  /*0080*/  UISETP.NE.AND.EX UP0, UPT, UR7, URZ, UPT, UP0 ;  /* 0x000000ff0700728c */ /* 0x000fe4000bf05300 */
[----:B----4-:R-:W-:Y:S02]  /*0090*/  ULOP3.LUT UR5, UR37, 0x1, URZ, 0xc0, !UPT ;  /* 0x0000000125057892 */ /* 0x010fe4000f8ec0ff */
[----:B------:R-:W-:Y:S01]  /*00a0*/  ULOP3.LUT UR4, UR37, 0x1, URZ, 0x3c, !UPT ;  /* 0x0000000125047892 */ /* 0x000fe2000f8e3cff */
[----:B--2---:R-:W-:-:S05]  /*00b0*/  SHF.R.U32.HI R96, RZ, 0x5, R105 ;  /* 0x00000005ff607819 */ /* 0x004fca0000011669 */
[----:B------:R-:W2:Y:S02]  /*00c0*/  SHFL.IDX PT, R0, R96, RZ, 0x1f ;  /* 0x00001fff60007589 */ /* 0x000ea400000e0000 */
[----:B--2---:R-:W-:Y:S01]  /*00d0*/  R2UR UR10, R0 ;  /* 0x00000000000a72ca */ /* 0x004fe200000e0000 */
[----:B-1----:R-:W-:-:S14]  /*00e0*/  BRA.U UP0, `(.L_x_0) ;  /* 0x00000001002c7547 */ /* 0x002fdc000b800000 */
[----:B------:R-:W1:Y:S02]  /*00f0*/  LDCU.64 UR8, c[0x0][0x888] ;  /* 0x00011100ff0877ac */ /* 0x000e640008000a00 */
[----:B-1----:R-:W-:-:S04]  /*0100*/  UISETP.NE.U32.AND UP0, UPT, UR8, URZ, UPT ;  /* 0x000000ff0800728c */ /* 0x002fc8000bf05070 */
[----:B------:R-:W-:-:S09]  /*0110*/  UISETP.NE.AND.EX UP0, UPT, UR9, URZ, UPT, UP0 ;  /* 0x000000ff0900728c */ /* 0x000fd2000bf05300 */
[----:B------:R-:W-:Y:S05]  /*0120*/  BRA.U !UP0, `(.L_x_1) ;  /* 0x0000000108107547 */ /* 0x000fea000b800000 */
[----:B------:R-:W1:Y:S02]  /*0130*/  LDC.64 R2, c[0x0][0x888] ;  /* 0x00022200ff027b82 */ /* 0x000e640000000a00 */
[----:B-1----:R1:W5:Y:S01]  /*0140*/  LDG.E R49, desc[UR46][R2.64] ;  /* 0x0000002e02317981 */ /* 0x002362000c1e1900 */
[----:B------:R-:W-:Y:S01]  /*0150*/  HFMA2 R92, -RZ, RZ, 0, 5.9604644775390625e-08 ;  /* 0x00000001ff5c7431 */ /* 0x000fe200000001ff */
[----:B------:R-:W-:Y:S05]  /*0160*/  BRA `(.L_x_0) ;  /* 0x00000000000c7947 */ /* 0x000fea0003800000 */
.L_x_1:
[----:B------:R-:W1:Y:S01]  /*0170*/  LDCU UR8, c[0x0][0x880] ;  /* 0x00011000ff0877ac */ /* 0x000e620008000800 */
[----:B------:R-:W-:Y:S01]  /*0180*/  HFMA2 R92, -RZ, RZ, 0, 5.9604644775390625e-08 ;  /* 0x00000001ff5c7431 */ /* 0x000fe200000001ff */
[----:B-1----:R-:W-:-:S07]  /*0190*/  MOV R49, UR8 ;  /* 0x0000000800317c02 */ /* 0x002fce0008000f00 */
.L_x_0:
[----:B------:R-:W2:Y:S02]  /*01a0*/  LDCU.64 UR8, c[0x0][0x8b0] ;  /* 0x00011600ff0877ac */ /* 0x000ea40008000a00 */
[----:B--2---:R-:W-:-:S04]  /*01b0*/  UISETP.NE.U32.AND UP0, UPT, UR8, URZ, UPT ;  /* 0x000000ff0800728c */ /* 0x004fc8000bf05070 */
[----:B------:R-:W-:-:S09]  /*01c0*/  UISETP.NE.AND.EX UP0, UPT, UR9, URZ, UPT, UP0 ;  /* 0x000000ff0900728c */ /* 0x000fd2000bf05300 */
[----:B------:R-:W-:Y:S05]  /*01d0*/  BRA.U UP0, `(.L_x_2) ;  /* 0x0000000100247547 */ /* 0x000fea000b800000 */
[----:B------:R-:W2:Y:S02]  /*01e0*/  LDCU.64 UR8, c[0x0][0x8a8] ;  /* 0x00011500ff0877ac */ /* 0x000ea40008000a00 */
[----:B--2---:R-:W-:-:S04]  /*01f0*/  UISETP.NE.U32.AND UP0, UPT, UR8, URZ, UPT ;  /* 0x000000ff0800728c */ /* 0x004fc8000bf05070 */
[----:B------:R-:W-:-:S09]  /*0200*/  UISETP.NE.AND.EX UP0, UPT, UR9, URZ, UPT, UP0 ;  /* 0x000000ff0900728c */ /* 0x000fd2000bf05300 */
[----:B------:R-:W-:Y:S05]  /*0210*/  BRA.U !UP0, `(.L_x_3) ;  /* 0x00000001080c7547 */ /* 0x000fea000b800000 */
[----:B-1----:R-:W1:Y:S02]  /*0220*/  LDC.64 R2, c[0x0][0x8a8] ;  /* 0x00022a00ff027b82 */ /* 0x002e640000000a00 */
[----:B-1----:R2:W5:Y:S01]  /*0230*/  LDG.E R47, desc[UR46][R2.64] ;  /* 0x0000002e022f7981 */ /* 0x002562000c1e1900 */
[----:B------:R-:W-:Y:S05]  /*0240*/  BRA `(.L_x_2) ;  /* 0x0000000000087947 */ /* 0x000fea0003800000 */
.L_x_3:
[----:B------:R-:W2:Y:S02]  /*0250*/  LDCU UR8, c[0x0][0x8a0] ;  /* 0x00011400ff0877ac */ /* 0x000ea40008000800 */
[----:B--2---:R-:W-:Y:S02]  /*0260*/  MOV R47, UR8 ;  /* 0x00000008002f7c02 */ /* 0x004fe40008000f00 */
.L_x_2:
[----:B------:R-:W-:Y:S01]  /*0270*/  IMAD.U32 R0, RZ, RZ, UR10 ;  /* 0x0000000aff007e24 */ /* 0x000fe2000f8e00ff */
[----:B------:R-:W-:Y:S04]  /*0280*/  BSSY.RECONVERGENT B0, `(.L_x_4) ;  /* 0x000000c000007945 */ /* 0x000fe80003800200 */
[C---:B------:R-:W-:Y:S02]  /*0290*/  ISETP.NE.OR P2, PT, R0.reuse, 0x1, !P1 ;  /* 0x000000010000780c */ /* 0x040fe40004f45670 */
[----:B------:R-:W-:-:S11]  /*02a0*/  ISETP.NE.OR P0, PT, R0, 0x3, !P1 ;  /* 0x000000030000780c */ /* 0x000fd60004f05670 */
[----:B------:R-:W-:Y:S05]  /*02b0*/  @P2 BRA `(.L_x_5) ;  /* 0x0000000000202947 */ /* 0x000fea0003800000 */
[----:B------:R-:W3:Y:S02]  /*02c0*/  LDCU.64 UR8, c[0x0][0x348] ;  /* 0x00006900ff0877ac */ /* 0x000ee40008000a00 */
[----:B---3--:R-:W-:Y:S02]  /*02d0*/  UIADD3 UR12, UP1, UPT, UR8, 0x80, URZ ;  /* 0x00000080080c7890 */ /* 0x008fe4000ff3e0ff */
[----:B------:R-:W-:Y:S02]  /*02e0*/  UIADD3 UR8, UP0, UPT, UR8, 0x180, URZ ;  /* 0x0000018008087890 */ /* 0x000fe4000ff1e0ff */
[----:B------:R-:W-:Y:S02]  /*02f0*/  UIADD3.X UR13, UPT, UPT, URZ, UR9, URZ, UP1, !UPT ;  /* 0x00000009ff0d7290 */ /* 0x000fe40008ffe4ff */
[----:B------:R-:W-:-:S07]  /*0300*/  UIADD3.X UR9, UPT, UPT, URZ, UR9, URZ, UP0, !UPT ;  /* 0x00000009ff097290 */ /* 0x000fce00087fe4ff */
[----:B------:R3:W-:Y:S02]  /*0310*/  UTMACCTL.PF [UR12] ;  /* 0x000000000c0079b9 */ /* 0x0007e40008040000 */
[----:B------:R3:W-:Y:S02]  /*0320*/  UTMACCTL.PF [UR8] ;  /* 0x00000000080079b9 */ /* 0x0007e40008040000 */
[----:B---3--:R-:W-:Y:S01]  /*0330*/  NOP ;  /* 0x0000000000007918 */ /* 0x008fe20000000000 */
.L_x_5:
[----:B------:R-:W-:Y:S05]  /*0340*/  BSYNC.RECONVERGENT B0 ;  /* 0x0000000000007941 */ /* 0x000fea0003800200 */
.L_x_4:
[----:B------:R-:W-:Y:S04]  /*0350*/  BSSY.RECONVERGENT B0, `(.L_x_6) ;  /* 0x000000a000007945 */ /* 0x000fe80003800200 */
        /* <DEDUP_REMOVED lines=9> */
.L_x_7:
[----:B------:R-:W-:Y:S05]  /*03f0*/  BSYNC.RECONVERGENT B0 ;  /* 0x0000000000007941 */ /* 0x000fea0003800200 */
.L_x_6:
[----:B------:R-:W3:Y:S01]  /*0400*/  LDCU.64 UR8, c[0x0][0x888] ;  /* 0x00011100ff0877ac */ /* 0x000ee20008000a00 */
[----:B------:R-:W-:Y:S02]  /*0410*/  UISETP.EQ.U32.AND UP1, UPT, UR6, URZ, UPT ;  /* 0x000000ff0600728c */ /* 0x000fe4000bf22070 */
[----:B------:R-:W-:Y:S02]  /*0420*/  UPLOP3.LUT UP5, UPT, UPT, UPT, UPT, 0x80, 0x8 ;  /* 0x000000000008789c */ /* 0x000fe40003faf070 */
[----:B---3--:R-:W-:-:S04]  /*0430*/  UISETP.NE.U32.AND UP0, UPT, UR8, URZ, UPT ;  /* 0x000000ff0800728c */ /* 0x008fc8000bf05070 */
[----:B------:R-:W-:-:S04]  /*0440*/  UISETP.NE.AND.EX UP0, UPT, UR9, URZ, UPT, UP0 ;  /* 0x000000ff0900728c */ /* 0x000fc8000bf05300 */
[----:B------:R-:W-:-:S04]  /*0450*/  UISETP.EQ.OR.EX UP2, UPT, UR7, URZ, !UP0, UP1 ;  /* 0x000000ff0700728c */ /* 0x000fc8000c742710 */
[----:B------:R-:W-:-:S05]  /*0460*/  UP2UR UR50, UPR, URZ, 0x4 ;  /* 0x00000004ff327883 */ /* 0x000fca0008000000 */
[----:B------:R-:W-:Y:S07]  /*0470*/  BRA.U !UP2, `(.L_x_8) ;  /* 0x000000010a207547 */ /* 0x000fee000b800000 */
[----:B------:R-:W-:Y:S01]  /*0480*/  UISETP.NE.U32.AND UP2, UPT, UR6, URZ, UPT ;  /* 0x000000ff0600728c */ /* 0x000fe2000bf45070 */
[----:B-----5:R-:W-:Y:S01]  /*0490*/  FSETP.NEU.AND P0, PT, R49, RZ, PT ;  /* 0x000000ff3100720b */ /* 0x020fe20003f0d000 */
[----:B------:R-:W-:Y:S02]  /*04a0*/  USEL UR6, URZ, 0xffffffff, UP0 ;  /* 0xffffffffff067887 */ /* 0x000fe40008000000 */
[----:B------:R-:W-:-:S10]  /*04b0*/  UISETP.NE.AND.EX UP2, UPT, UR7, URZ, UPT, UP2 ;  /* 0x000000ff0700728c */ /* 0x000fd4000bf45320 */
[----:B------:R-:W-:Y:S01]  /*04c0*/  VOTEU.ANY UP1, P0 ;  /* 0x0000000000ff7886 */ /* 0x000fe20000020100 */
[----:B------:R-:W-:-:S04]  /*04d0*/  @!UP2 USEL UR6, URZ, 0xffffffff, UP1 ;  /* 0xffffffffff06a887 */ /* 0x000fc80008800000 */
[----:B------:R-:W-:-:S04]  /*04e0*/  ULOP3.LUT UR6, UR6, 0x1, URZ, 0xc0, !UPT ;  /* 0x0000000106067892 */ /* 0x000fc8000f8ec0ff */
[----:B------:R-:W-:-:S11]  /*04f0*/  UISETP.NE.U32.AND UP5, UPT, UR6, 0x1, UPT ;  /* 0x000000010600788c */ /* 0x000fd6000bfa5070 */
.L_x_8:
[----:B------:R-:W3:Y:S01]  /*0500*/  SHFL.IDX PT, R0, R96, RZ, 0x1f ;  /* 0x00001fff60007589 */ /* 0x000ee200000e0000 */
[----:B------:R-:W-:-:S04]  /*0510*/  UISETP.NE.AND UP1, UPT, UR10, 0x2, UPT ;  /* 0x000000020a00788c */ /* 0x000fc8000bf25270 */
[----:B------:R-:W-:Y:S02]  /*0520*/  UISETP.EQ.AND UP2, UPT, UR5, URZ, !UP1 ;  /* 0x000000ff0500728c */ /* 0x000fe4000cf42270 */
[----:B------:R-:W-:-:S04]  /*0530*/  USEL UR6, URZ, 0x1, UP1 ;  /* 0x00000001ff067887 */ /* 0x000fc80008800000 */
[----:B------:R-:W-:Y:S02]  /*0540*/  PLOP3.LUT P5, PT, P1, PT, UP2, 0x80, 0x8 ;  /* 0x000000000008781c */ /* 0x000fe40000faf028 */
[----:B---3--:R-:W-:-:S13]  /*0550*/  ISETP.NE.AND P0, PT, R0, RZ, PT ;  /* 0x000000ff0000720c */ /* 0x008fda0003f05270 */
[----:B------:R-:W-:Y:S05]  /*0560*/  @P0 BRA `(.L_x_9) ;  /* 0x0000000000440947 */ /* 0x000fea0003800000 */
[----:B------:R-:W-:Y:S01]  /*0570*/  UMOV UR8, 0x400 ;  /* 0x0000040000087882 */ /* 0x000fe20000000000 */
[----:B------:R-:W-:Y:S01]  /*0580*/  UMOV UR7, 0x1 ;  /* 0x0000000100077882 */ /* 0x000fe20000000000 */
[----:B------:R-:W-:Y:S02]  /*0590*/  ULEA UR8, UR37, UR8, 0x18 ;  /* 0x0000000825087291 */ /* 0x000fe4000f8ec0ff */
[----:B------:R-:W-:-:S04]  /*05a0*/  UIADD3 UR12, UPT, UPT, -UR7, 0x100000, URZ ;  /* 0x00100000070c7890 */ /* 0x000fc8000fffe1ff */
[----:B------:R-:W-:Y:S02]  /*05b0*/  USHF.L.U32 UR13, UR12, 0xb, URZ ;  /* 0x0000000b0c0d7899 */ /* 0x000fe400080006ff */
[----:B------:R-:W-:Y:S01]  /*05c0*/  USHF.L.U32 UR12, UR12, 0x1, URZ ;  /* 0x000000010c0c7899 */ /* 0x000fe200080006ff */
[----:B------:R-:W-:Y:S01]  /*05d0*/  ELECT P0, URZ, PT ;  /* 0x0000000000ff782f */ /* 0x000fe20003800000 */
[----:B------:R-:W3:Y:S10]  /*05e0*/  FENCE.VIEW.ASYNC.S ;  /* 0x00000000000073c6 */ /* 0x000ef40000000000 */
[----:B---3--:R3:W4:Y:S01]  /*05f0*/  SYNCS.EXCH.64 URZ, [UR8], UR12 ;  /* 0x0000000c08ff75b2 */ /* 0x0087220008000100 */
[----:B------:R3:W1:Y:S01]  /*0600*/  SYNCS.EXCH.64 URZ, [UR8+0x20], UR12 ;  /* 0x0000200c08ff75b2 */ /* 0x0006620008000100 */
[----:B------:R3:W1:Y:S01]  /*0610*/  SYNCS.EXCH.64 URZ, [UR8+0x8], UR12 ;  /* 0x0000080c08ff75b2 */ /* 0x0006620008000100 */
[----:B------:R3:W1:Y:S01]  /*0620*/  SYNCS.EXCH.64 URZ, [UR8+0x28], UR12 ;  /* 0x0000280c08ff75b2 */ /* 0x0006620008000100 */
[----:B------:R3:W1:Y:S01]  /*0630*/  SYNCS.EXCH.64 URZ, [UR8+0x10], UR12 ;  /* 0x0000100c08ff75b2 */ /* 0x0006620008000100 */
[----:B------:R3:W1:Y:S01]  /*0640*/  SYNCS.EXCH.64 URZ, [UR8+0x30], UR12 ;  /* 0x0000300c08ff75b2 */ /* 0x0006620008000100 */
[----:B------:R3:W1:Y:S01]  /*0650*/  SYNCS.EXCH.64 URZ, [UR8+0x18], UR12 ;  /* 0x0000180c08ff75b2 */ /* 0x0006620008000100 */
[----:B------:R3:W1:Y:S01]  /*0660*/  SYNCS.EXCH.64 URZ, [UR8+0x38], UR12 ;  /* 0x0000380c08ff75b2 */ /* 0x0006620008000100 */
[----:B------:R-:W-:Y:S01]  /*0670*/  NOP ;  /* 0x0000000000007918 */ /* 0x000fe20000000000 */
.L_x_9:
[----:B------:R-:W2:Y:S01]  /*0680*/  SHFL.IDX PT, R0, R96, RZ, 0x1f ;  /* 0x00001fff60007589 */ /* 0x000ea200000e0000 */
[----:B------:R-:W-:Y:S01]  /*0690*/  NOP ;  /* 0x0000000000007918 */ /* 0x000fe20000000000 */
[----:B--2---:R-:W-:-:S13]  /*06a0*/  ISETP.NE.AND P0, PT, R0, 0x1, PT ;  /* 0x000000010000780c */ /* 0x004fda0003f05270 */
[----:B------:R-:W-:Y:S05]  /*06b0*/  @P0 BRA `(.L_x_10) ;  /* 0x0000000000540947 */ /* 0x000fea0003800000 */
[----:B------:R-:W-:Y:S01]  /*06c0*/  UMOV UR9, 0x400 ;  /* 0x0000040000097882 */ /* 0x000fe20000000000 */
[----:B---3--:R-:W-:Y:S01]  /*06d0*/  UMOV UR8, 0x20 ;  /* 0x0000002000087882 */ /* 0x008fe20000000000 */
[----:B------:R-:W-:Y:S01]  /*06e0*/  UMOV UR7, 0x80 ;  /* 0x0000008000077882 */ /* 0x000fe20000000000 */
[----:B------:R-:W-:Y:S02]  /*06f0*/  ULEA UR9, UR37, UR9, 0x18 ;  /* 0x0000000925097291 */ /* 0x000fe4000f8ec0ff */
[----:B------:R-:W-:-:S04]  /*0700*/  UIADD3 UR12, UPT, UPT, -UR8, 0x100000, URZ ;  /* 0x00100000080c7890 */ /* 0x000fc8000fffe1ff */
[----:B------:R-:W-:Y:S02]  /*0710*/  USHF.L.U32 UR13, UR12, 0xb, URZ ;  /* 0x0000000b0c0d7899 */ /* 0x000fe400080006ff */
[----:B------:R-:W-:Y:S02]  /*0720*/  USHF.L.U32 UR12, UR12, 0x1, URZ ;  /* 0x000000010c0c7899 */ /* 0x000fe400080006ff */
[----:B------:R-:W-:-:S04]  /*0730*/  UIADD3 UR14, UPT, UPT, -UR7, 0x100000, URZ ;  /* 0x00100000070e7890 */ /* 0x000fc8000fffe1ff */
[----:B------:R-:W-:Y:S02]  /*0740*/  USHF.L.U32 UR15, UR14, 0xb, URZ ;  /* 0x0000000b0e0f7899 */ /* 0x000fe400080006ff */
[----:B------:R-:W-:Y:S01]  /*0750*/  USHF.L.U32 UR14, UR14, 0x1, URZ ;  /* 0x000000010e0e7899 */ /* 0x000fe200080006ff */
[----:B------:R-:W-:Y:S01]  /*0760*/  ELECT P0, URZ, PT ;  /* 0x0000000000ff782f */ /* 0x000fe20003800000 */
[----:B------:R-:W2:Y:S02]  /*0770*/  FENCE.VIEW.ASYNC.S ;  /* 0x00000000000073c6 */ /* 0x000ea40000000000 */
[----:B--2---:R2:W3:Y:S08]  /*0780*/  SYNCS.EXCH.64 URZ, [UR9+0x40], UR12 ;  /* 0x0000400c09ff75b2 */ /* 0x0044f00008000100 */
        /* <DEDUP_REMOVED lines=8> */
.L_x_10:
[----:B------:R-:W4:Y:S01]  /*0810*/  SHFL.IDX PT, R0, R96, RZ, 0x1f ;  /* 0x00001fff60007589 */ /* 0x000f2200000e0000 */
[----:B------:R-:W-:Y:S01]  /*0820*/  NOP ;  /* 0x0000000000007918 */ /* 0x000fe20000000000 */
[----:B----4-:R-:W-:-:S13]  /*0830*/  ISETP.NE.AND P0, PT, R0, 0x3, PT ;  /* 0x000000030000780c */ /* 0x010fda0003f05270 */
[----:B------:R-:W-:Y:S05]  /*0840*/  @P0 BRA `(.L_x_11) ;  /* 0x00000000002c0947 */ /* 0x000fea0003800000 */
[----:B---3--:R-:W-:Y:S01]  /*0850*/  UMOV UR8, 0x400 ;  /* 0x0000040000087882 */ /* 0x008fe20000000000 */
[----:B------:R-:W-:Y:S01]  /*0860*/  UMOV UR7, 0x20 ;  /* 0x0000002000077882 */ /* 0x000fe20000000000 */
[----:B------:R-:W-:Y:S02]  /*0870*/  ULEA UR8, UR37, UR8, 0x18 ;  /* 0x0000000825087291 */ /* 0x000fe4000f8ec0ff */
[----:B--2---:R-:W-:-:S04]  /*0880*/  UIADD3 UR12, UPT, UPT, -UR7, 0x100000, URZ ;  /* 0x00100000070c7890 */ /* 0x004fc8000fffe1ff */
[----:B------:R-:W-:Y:S02]  /*0890*/  USHF.L.U32 UR13, UR12, 0xb, URZ ;  /* 0x0000000b0c0d7899 */ /* 0x000fe400080006ff */
[----:B------:R-:W-:Y:S01]  /*08a0*/  USHF.L.U32 UR12, UR12, 0x1, URZ ;  /* 0x000000010c0c7899 */ /* 0x000fe200080006ff */
[----:B------:R-:W-:Y:S01]  /*08b0*/  ELECT P0, URZ, PT ;  /* 0x0000000000ff782f */ /* 0x000fe20003800000 */
[----:B------:R-:W2:Y:S10]  /*08c0*/  FENCE.VIEW.ASYNC.S ;  /* 0x00000000000073c6 */ /* 0x000eb40000000000 */
[----:B--2---:R4:W2:Y:S01]  /*08d0*/  SYNCS.EXCH.64 URZ, [UR8+0x80], UR12 ;  /* 0x0000800c08ff75b2 */ /* 0x0048a20008000100 */
[----:B------:R4:W3:Y:S02]  /*08e0*/  SYNCS.EXCH.64 URZ, [UR8+0x88], UR12 ;  /* 0x0000880c08ff75b2 */ /* 0x0008e40008000100 */
[----:B----4-:R-:W-:Y:S01]  /*08f0*/  NOP ;  /* 0x0000000000007918 */ /* 0x010fe20000000000 */
.L_x_11:
[----:B------:R-:W4:Y:S01]  /*0900*/  SHFL.IDX PT, R0, R96, RZ, 0x1f ;  /* 0x00001fff60007589 */ /* 0x000f2200000e0000 */
[----:B------:R-:W-:Y:S01]  /*0910*/  NOP ;  /* 0x0000000000007918 */ /* 0x000fe20000000000 */
[----:B----4-:R-:W-:-:S13]  /*0920*/  ISETP.NE.AND P0, PT, R0, 0x4, PT ;  /* 0x000000040000780c */ /* 0x010fda0003f05270 */
[----:B------:R-:W-:Y:S05]  /*0930*/  @P0 BRA `(.L_x_12) ;  /* 0x0000000000480947 */ /* 0x000fea0003800000 */
[----:B--2---:R-:W-:Y:S01]  /*0940*/  UMOV UR9, 0x1e0 ;  /* 0x000001e000097882 */ /* 0x004fe20000000000 */
[----:B---3--:R-:W-:Y:S01]  /*0950*/  UMOV UR8, 0x400 ;  /* 0x0000040000087882 */ /* 0x008fe20000000000 */
[----:B------:R-:W-:Y:S01]  /*0960*/  USEL UR9, UR9, 0x1a0, UP5 ;  /* 0x000001a009097887 */ /* 0x000fe2000a800000 */
        /* <DEDUP_REMOVED lines=10> */
[----:B--2---:R4:W2:Y:S08]  /*0a10*/  SYNCS.EXCH.64 URZ, [UR8+0x90], UR12 ;  /* 0x0000900c08ff75b2 */ /* 0x0048b00008000100 */
[----:B------:R4:W3:Y:S01]  /*0a20*/  SYNCS.EXCH.64 URZ, [UR8+0xa0], UR14 ;  /* 0x0000a00e08ff75b2 */ /* 0x0008e20008000100 */
[----:B------:R4:W1:Y:S01]  /*0a30*/  SYNCS.EXCH.64 URZ, [UR8+0x98], UR12 ;  /* 0x0000980c08ff75b2 */ /* 0x0008620008000100 */
[----:B------:R4:W1:Y:S02]  /*0a40*/  SYNCS.EXCH.64 URZ, [UR8+0xa8], UR14 ;  /* 0x0000a80e08ff75b2 */ /* 0x0008640008000100 */
[----:B----4-:R-:W-:Y:S01]  /*0a50*/  NOP ;  /* 0x0000000000007918 */ /* 0x010fe20000000000 */
.L_x_12:
[----:B------:R-:W4:Y:S01]  /*0a60*/  SHFL.IDX PT, R0, R96, RZ, 0x1f ;  /* 0x00001fff60007589 */ /* 0x000f2200000e0000 */
[----:B------:R-:W-:Y:S01]  /*0a70*/  NOP ;  /* 0x0000000000007918 */ /* 0x000fe20000000000 */
[----:B----4-:R-:W-:-:S13]  /*0a80*/  ISETP.NE.AND P0, PT, R0, 0x5, PT ;  /* 0x000000050000780c */ /* 0x010fda0003f05270 */
[----:B------:R-:W-:Y:S05]  /*0a90*/  @P0 BRA `(.L_x_13) ;  /* 0x0000000000540947 */ /* 0x000fea0003800000 */
[----:B--2---:R-:W-:Y:S01]  /*0aa0*/  UMOV UR9, 0x400 ;  /* 0x0000040000097882 */ /* 0x004fe20000000000 */
        /* <DEDUP_REMOVED lines=14> */
[----:B------:R4:W1:Y:S01]  /*0b90*/  SYNCS.EXCH.64 URZ, [UR9+0xd8], UR14 ;  /* 0x0000d80e09ff75b2 */ /* 0x0008620008000100 */
[----:B------:R4:W1:Y:S01]  /*0ba0*/  SYNCS.EXCH.64 URZ, [UR9+0xc0], UR12 ;  /* 0x0000c00c09ff75b2 */ /* 0x0008620008000100 */
[----:B------:R4:W1:Y:S01]  /*0bb0*/  SYNCS.EXCH.64 URZ, [UR9+0xe0], UR14 ;  /* 0x0000e00e09ff75b2 */ /* 0x0008620008000100 */
[----:B------:R4:W1:Y:S01]  /*0bc0*/  SYNCS.EXCH.64 URZ, [UR9+0xc8], UR12 ;  /* 0x0000c80c09ff75b2 */ /* 0x0008620008000100 */
[----:B------:R4:W1:Y:S02]  /*0bd0*/  SYNCS.EXCH.64 URZ, [UR9+0xe8], UR14 ;  /* 0x0000e80e09ff75b2 */ /* 0x0008640008000100 */
[----:B----4-:R-:W-:Y:S01]  /*0be0*/  NOP ;  /* 0x0000000000007918 */ /* 0x010fe20000000000 */
.L_x_13:
[----:B------:R-:W4:Y:S01]  /*0bf0*/  SHFL.IDX PT, R0, R96, RZ, 0x1f ;  /* 0x00001fff60007589 */ /* 0x000f2200000e0000 */
[----:B------:R-:W-:Y:S01]  /*0c00*/  ISETP.NE.OR P1, PT, RZ, UR10, !P1 ;  /* 0x0000000aff007c0c */ /* 0x000fe2000cf25670 */
        /* <DEDUP_REMOVED lines=12> */
[----:B------:R4:W3:Y:S01]  /*0cd0*/  SYNCS.EXCH.64 URZ, [UR8+0x100], UR12 ;  /* 0x0001000c08ff75b2 */ /* 0x0008e20008000100 */
[----:B------:R4:W1:Y:S01]  /*0ce0*/  SYNCS.EXCH.64 URZ, [UR8+0xf8], UR12 ;  /* 0x0000f80c08ff75b2 */ /* 0x0008620008000100 */
[----:B------:R4:W1:Y:S02]  /*0cf0*/  SYNCS.EXCH.64 URZ, [UR8+0x108], UR12 ;  /* 0x0001080c08ff75b2 */ /* 0x0008640008000100 */
[----:B----4-:R-:W-:Y:S01]  /*0d00*/  NOP ;  /* 0x0000000000007918 */ /* 0x010fe20000000000 */
.L_x_14:
[----:B------:R-:W-:Y:S01]  /*0d10*/  VOTEU.ALL UP1, P1 ;  /* 0x0000000000ff7886 */ /* 0x000fe20000820000 */
[----:B---3--:R-:W3:Y:S01]  /*0d20*/  LDCU UR8, c[0x0][0x36c] ;  /* 0x00006d80ff0877ac */ /* 0x008ee20008000800 */
[----:B------:R-:W-:Y:S01]  /*0d30*/  NOP ;  /* 0x0000000000007918 */ /* 0x000fe20000000000 */
[----:B------:R-:W-:Y:S01]  /*0d40*/  LOP3.LUT R10, R105, 0x1f, RZ, 0xc0, !PT ;  /* 0x0000001f690a7812 */ /* 0x000fe200078ec0ff */
[----:B--2---:R-:W-:Y:S01]  /*0d50*/  UMOV UR12, 0x20 ;  /* 0x00000020000c7882 */ /* 0x004fe20000000000 */
[----:B------:R-:W-:Y:S01]  /*0d60*/  @!UP1 UMOV UR7, 0x400 ;  /* 0x0000040000079882 */ /* 0x000fe20000000000 */
[----:B------:R-:W-:-:S04]  /*0d70*/  @!UP1 UIADD3 UR12, UPT, UPT, -UR12, 0x100000, URZ ;  /* 0x001000000c0c9890 */ /* 0x000fc8000fffe1ff */
[----:B------:R-:W-:Y:S02]  /*0d80*/  @!UP1 USHF.L.U32 UR13, UR12, 0xb, URZ ;  /* 0x0000000b0c0d9899 */ /* 0x000fe400080006ff */
[----:B------:R-:W-:Y:S02]  /*0d90*/  @!UP1 USHF.L.U32 UR12, UR12, 0x1, URZ ;  /* 0x000000010c0c9899 */ /* 0x000fe400080006ff */
[----:B------:R-:W-:Y:S01]  /*0da0*/  @!UP1 ULEA UR7, UR37, UR7, 0x18 ;  /* 0x0000000725079291 */ /* 0x000fe2000f8ec0ff */
[----:B------:R-:W-:Y:S01]  /*0db0*/  VOTEU.ALL UP1, P1 ;  /* 0x0000000000ff7886 */ /* 0x000fe20000820000 */
[----:B------:R-:W-:Y:S01]  /*0dc0*/  UISETP.NE.AND UP4, UPT, UR10, URZ, UPT ;  /* 0x000000ff0a00728c */ /* 0x000fe2000bf85270 */
[----:B------:R-:W2:Y:S09]  /*0dd0*/  FENCE.VIEW.ASYNC.S ;  /* 0x00000000000073c6 */ /* 0x000eb20000000000 */
[----:B--2---:R2:W4:Y:S01]  /*0de0*/  @!UP1 SYNCS.EXCH.64 URZ, [UR7+0x110], UR12 ;  /* 0x0001100c07ff95b2 */ /* 0x0045220008000100 */
[----:B---3--:R-:W-:-:S09]  /*0df0*/  UISETP.EQ.U32.AND UP1, UPT, UR8, 0x1, UPT ;  /* 0x000000010800788c */ /* 0x008fd2000bf22070 */
[----:B------:R-:W-:Y:S05]  /*0e00*/  BRA.U !UP1, `(.L_x_15) ;  /* 0x0000000109087547 */ /* 0x000fea000b800000 */
[----:B-1--4-:R-:W-:Y:S01]  /*0e10*/  UCGABAR_ARV ;  /* 0x00000000000079c7 */ /* 0x012fe20008000000 */
[----:B------:R-:W-:Y:S05]  /*0e20*/  BRA `(.L_x_16) ;  /* 0x0000000000047947 */ /* 0x000fea0003800000 */
.L_x_15:
[----:B-1--4-:R-:W-:Y:S01]  /*0e30*/  NOP ;  /* 0x0000000000007918 */ /* 0x012fe20000000000 */
.L_x_16:
[----:B------:R-:W1:Y:S01]  /*0e40*/  S2R R15, SR_CTAID.Y ;  /* 0x00000000000f7919 */ /* 0x000e620000002600 */
[----:B------:R-:W-:-:S05]  /*0e50*/  CS2R.32 R91, SR_CgaSize ;  /* 0x00000000005b7805 */ /* 0x000fca0000008a00 */
[----:B------:R-:W-:-:S05]  /*0e60*/  IMAD R91, R91, -0xa0, RZ ;  /* 0xffffff605b5b7824 */ /* 0x000fca00078e02ff */
[----:B--2---:R-:W-:-:S14]  /*0e70*/  R2UR UR7, R91 ;  /* 0x000000005b0772ca */ /* 0x004fdc00000e0000 */
[----:B------:R-:W2:Y:S01]  /*0e80*/  LDCU UR7, c[0x0][UR7+0x2b4] ;  /* 0x00005680070777ac */ /* 0x000ea20008000800 */
[----:B------:R-:W-:-:S05]  /*0e90*/  CS2R.32 R0, SR_CgaSize ;  /* 0x0000000000007805 */ /* 0x000fca0000008a00 */
[----:B------:R-:W-:-:S06]  /*0ea0*/  IMAD R0, R0, -0xa0, RZ ;  /* 0xffffff6000007824 */ /* 0x000fcc00078e02ff */
[----:B------:R-:W3:Y:S01]  /*0eb0*/  LDC R0, c[0x0][R0+0x2a4] ;  /* 0x0000a90000007b82 */ /* 0x000ee20000000800 */
[----:B------:R-:W-:Y:S01]  /*0ec0*/  PRMT R8, RZ, 0x7610, R8 ;  /* 0x00007610ff087816 */ /* 0x000fe20000000008 */
[----:B------:R-:W4:Y:S01]  /*0ed0*/  S2R R9, SR_CTAID.X ;  /* 0x0000000000097919 */ /* 0x000f220000002500 */
[----:B------:R-:W-:-:S05]  /*0ee0*/  CS2R.32 R91, SR_CgaSize ;  /* 0x00000000005b7805 */ /* 0x000fca0000008a00 */
[----:B------:R-:W-:-:S05]  /*0ef0*/  IMAD R91, R91, -0xa0, RZ ;  /* 0xffffff605b5b7824 */ /* 0x000fca00078e02ff */
[----:B------:R-:W-:-:S14]  /*0f00*/  R2UR UR8, R91 ;  /* 0x000000005b0872ca */ /* 0x000fdc00000e0000 */
[----:B------:R-:W3:Y:S01]  /*0f10*/  LDCU UR8, c[0x0][UR8+0x2b0] ;  /* 0x00005600080877ac */ /* 0x000ee20008000800 */
[----:B------:R-:W-:Y:S01]  /*0f20*/  UISETP.NE.AND UP2, UPT, UR10, 0x2, UPT ;  /* 0x000000020a00788c */ /* 0x000fe2000bf45270 */
[----:B------:R-:W2:Y:S01]  /*0f30*/  LDC R11, c[0x0][0xb24] ;  /* 0x0002c900ff0b7b82 */ /* 0x000ea20000000800 */
[----:B------:R-:W-:-:S05]  /*0f40*/  CS2R.32 R2, SR_CgaSize ;  /* 0x0000000000027805 */ /* 0x000fca0000008a00 */
[----:B------:R-:W-:-:S06]  /*0f50*/  IMAD R2, R2, -0xa0, RZ ;  /* 0xffffff6002027824 */ /* 0x000fcc00078e02ff */
[----:B------:R-:W3:Y:S08]  /*0f60*/  LDC R2, c[0x0][R2+0x2a0] ;  /* 0x0000a80002027b82 */ /* 0x000ef00000000800 */
[----:B------:R-:W3:Y:S01]  /*0f70*/  LDC R40, c[0x0][0xb24] ;  /* 0x0002c900ff287b82 */ /* 0x000ee20000000800 */
[----:B-1----:R-:W-:-:S07]  /*0f80*/  I2FP.F32.U32 R90, R15 ;  /* 0x0000000f005a7245 */ /* 0x002fce0000201000 */
[----:B------:R-:W1:Y:S01]  /*0f90*/  S2UR UR36, SR_CTAID.Z ;  /* 0x00000000002479c3 */ /* 0x000e620000002700 */
[----:B--2---:R-:W-:Y:S01]  /*0fa0*/  ISETP.GE.AND P0, PT, R11, 0x1, PT ;  /* 0x000000010b00780c */ /* 0x004fe20003f06270 */
[----:B----4-:R-:W-:Y:S01]  /*0fb0*/  IMAD.MOV.U32 R14, RZ, RZ, R9 ;  /* 0x000000ffff0e7224 */ /* 0x010fe200078e0009 */
[----:B------:R-:W-:Y:S01]  /*0fc0*/  I2FP.F32.U32 R91, R9 ;  /* 0x00000009005b7245 */ /* 0x000fe20000201000 */
[----:B------:R-:W-:Y:S01]  /*0fd0*/  FMUL R90, R90, UR7 ;  /* 0x000000075a5a7c20 */ /* 0x000fe20008400000 */
[----:B------:R-:W2:Y:S03]  /*0fe0*/  LDCU UR7, c[0x0][0xb30] ;  /* 0x00016600ff0777ac */ /* 0x000ea60008000800 */
[----:B---3--:R-:W-:Y:S02]  /*0ff0*/  FMUL R91, R91, UR8 ;  /* 0x000000085b5b7c20 */ /* 0x008fe40008400000 */
[----:B------:R-:W3:Y:S08]  /*1000*/  F2I.U32.TRUNC.NTZ R90, R90 ;  /* 0x0000005a005a7305 */ /* 0x000ef0000020f000 */
[----:B------:R-:W4:Y:S01]  /*1010*/  F2I.U32.TRUNC.NTZ R91, R91 ;  /* 0x0000005b005b7305 */ /* 0x000f22000020f000 */
[----:B--2---:R-:W-:Y:S01]  /*1020*/  UISETP.NE.AND UP3, UPT, UR7, 0x1, UPT ;  /* 0x000000010700788c */ /* 0x004fe2000bf65270 */
[----:B---3--:R-:W-:-:S05]  /*1030*/  IADD3 R90, PT, PT, -R90, RZ, RZ ;  /* 0x000000ff5a5a7210 */ /* 0x008fca0007ffe1ff */
[----:B------:R-:W-:Y:S01]  /*1040*/  IMAD R90, R0, R90, R15 ;  /* 0x0000005a005a7224 */ /* 0x000fe200078e020f */
[----:B------:R-:W-:Y:S01]  /*1050*/  PRMT R0, RZ, 0x7610, R0 ;  /* 0x00007610ff007816 */ /* 0x000fe20000000000 */
[----:B----4-:R-:W-:-:S04]  /*1060*/  IMAD.MOV R91, RZ, RZ, -R91 ;  /* 0x000000ffff5b7224 */ /* 0x010fc800078e0a5b */
[----:B------:R-:W-:Y:S01]  /*1070*/  IMAD R91, R2, R91, R9 ;  /* 0x0000005b025b7224 */ /* 0x000fe200078e0209 */
[----:B-1----:R-:W-:Y:S06]  /*1080*/  BRA.U UP4, `(.L_x_17) ;  /* 0x0000000104247547 */ /* 0x002fec000b800000 */
[----:B------:R-:W-:Y:S01]  /*1090*/  ISETP.NE.AND P1, PT, R90, RZ, PT ;  /* 0x000000ff5a00720c */ /* 0x000fe20003f25270 */
[----:B------:R-:W-:Y:S01]  /*10a0*/  IMAD.MOV.U32 R0, RZ, RZ, 0x3 ;  /* 0x00000003ff007424 */ /* 0x000fe200078e00ff */
[C---:B------:R-:W-:Y:S02]  /*10b0*/  LOP3.LUT R2, R91.reuse, 0xfffffffe, RZ, 0xc0, !PT ;  /* 0xfffffffe5b027812 */ /* 0x040fe400078ec0ff */
[----:B------:R-:W-:Y:S02]  /*10c0*/  ISETP.LT.U32.OR P1, PT, R91, 0x2, !P1 ;  /* 0x000000025b00780c */ /* 0x000fe40004f21470 */
[----:B------:R-:W-:Y:S02]  /*10d0*/  SHF.L.U32 R0, R0, R2, RZ ;  /* 0x0000000200007219 */ /* 0x000fe400000006ff */
[----:B------:R-:W-:Y:S02]  /*10e0*/  SEL R4, RZ, 0x1, !P1 ;  /* 0x00000001ff047807 */ /* 0x000fe40004800000 */
[----:B------:R-:W-:-:S05]  /*10f0*/  SEL R3, RZ, 0x2, !P1 ;  /* 0x00000002ff037807 */ /* 0x000fca0004800000 */
[----:B------:R-:W-:-:S05]  /*1100*/  IMAD.IADD R3, R4, 0x1, R3 ;  /* 0x0000000104037824 */ /* 0x000fca00078e0203 */
[----:B------:R-:W-:Y:S02]  /*1110*/  PRMT R8, R3, 0x7610, R8 ;  /* 0x0000761003087816 */ /* 0x000fe40000000008 */
.L_x_17:
[----:B------:R-:W-:Y:S05]  /*1120*/  @!P0 BRA `(.L_x_18) ;  /* 0x0000000000b88947 */ /* 0x000fea0003800000 */
[----:B------:R-:W1:Y:S01]  /*1130*/  LDC.64 R4, c[0x0][0xb18] ;  /* 0x0002c600ff047b82 */ /* 0x000e620000000a00 */
[----:B------:R-:W-:-:S07]  /*1140*/  ISETP.NE.AND P0, PT, R11, 0x1, PT ;  /* 0x000000010b00780c */ /* 0x000fce0003f05270 */
[----:B------:R-:W2:Y:S08]  /*1150*/  LDC R14, c[0x0][0xb0c] ;  /* 0x0002c300ff0e7b82 */ /* 0x000eb00000000800 */
[----:B------:R-:W3:Y:S08]  /*1160*/  LDC R16, c[0x0][0x370] ;  /* 0x0000dc00ff107b82 */ /* 0x000ef00000000800 */
[----:B------:R-:W4:Y:S01]  /*1170*/  LDC R13, c[0x0][0x374] ;  /* 0x0000dd00ff0d7b82 */ /* 0x000f220000000800 */
[----:B-1----:R-:W-:-:S07]  /*1180*/  ISETP.NE.AND P1, PT, R4, 0x1, PT ;  /* 0x000000010400780c */ /* 0x002fce0003f25270 */
[----:B------:R-:W3:Y:S01]  /*1190*/  LDC.64 R6, c[0x0][0xb10] ;  /* 0x0002c400ff067b82 */ /* 0x000ee20000000a00 */
[----:B--2---:R-:W-:-:S07]  /*11a0*/  ISETP.NE.AND P2, PT, R14, 0x1, PT ;  /* 0x000000010e00780c */ /* 0x004fce0003f45270 */
[----:B------:R-:W1:Y:S08]  /*11b0*/  LDC R12, c[0x0][0xb20] ;  /* 0x0002c800ff0c7b82 */ /* 0x000e700000000800 */
[----:B------:R-:W2:Y:S01]  /*11c0*/  LDC.64 R2, c[0x0][0xb28] ;  /* 0x0002ca00ff027b82 */ /* 0x000ea20000000a00 */
[----:B----4-:R-:W-:-:S04]  /*11d0*/  IMAD.HI.U32 R17, R13, R5, RZ ;  /* 0x000000050d117227 */ /* 0x010fc800078e00ff */
[----:B------:R-:W-:-:S04]  /*11e0*/  IMAD.HI.U32 R5, R15, R5, RZ ;  /* 0x000000050f057227 */ /* 0x000fc800078e00ff */
[----:B---3--:R-:W-:-:S05]  /*11f0*/  IMAD.HI.U32 R18, R16, R6, RZ ;  /* 0x0000000610127227 */ /* 0x008fca00078e00ff */
[-C--:B------:R-:W-:Y:S01]  /*1200*/  @P2 SHF.R.U32.HI R16, RZ, R7.reuse, R18 ;  /* 0x00000007ff102219 */ /* 0x080fe20000011612 */
[----:B------:R-:W-:Y:S01]  /*1210*/  IMAD.HI.U32 R18, R9, R6, RZ ;  /* 0x0000000609127227 */ /* 0x000fe200078e00ff */
[-C--:B-1----:R-:W-:Y:S02]  /*1220*/  @P1 SHF.R.U32.HI R13, RZ, R12.reuse, R17 ;  /* 0x0000000cff0d1219 */ /* 0x082fe40000011611 */
[----:B------:R-:W-:Y:S02]  /*1230*/  SHF.R.U32.HI R5, RZ, R12, R5 ;  /* 0x0000000cff057219 */ /* 0x000fe40000011605 */
[----:B------:R-:W-:Y:S02]  /*1240*/  SHF.R.U32.HI R18, RZ, R7, R18 ;  /* 0x00000007ff127219 */ /* 0x000fe40000011612 */
[----:B------:R-:W-:Y:S01]  /*1250*/  SEL R5, R15, R5, !P1 ;  /* 0x000000050f057207 */ /* 0x000fe20004800000 */
[----:B--2---:R-:W-:Y:S01]  /*1260*/  IMAD.HI.U32 R17, R13, R2, RZ ;  /* 0x000000020d117227 */ /* 0x004fe200078e00ff */
[----:B------:R-:W-:-:S03]  /*1270*/  SEL R18, R9, R18, !P2 ;  /* 0x0000001209127207 */ /* 0x000fc60005000000 */
[----:B------:R-:W-:Y:S01]  /*1280*/  IMAD.HI.U32 R6, R16, R2, RZ ;  /* 0x0000000210067227 */ /* 0x000fe200078e00ff */
[----:B------:R-:W-:-:S04]  /*1290*/  @P0 SHF.R.U32.HI R13, RZ, R3, R17 ;  /* 0x00000003ff0d0219 */ /* 0x000fc80000011611 */
[----:B------:R-:W-:Y:S01]  /*12a0*/  @P0 SHF.R.U32.HI R16, RZ, R3, R6 ;  /* 0x00000003ff100219 */ /* 0x000fe20000011606 */
[----:B------:R-:W-:-:S04]  /*12b0*/  IMAD R13, R13, R11, RZ ;  /* 0x0000000b0d0d7224 */ /* 0x000fc800078e02ff */
[----:B------:R-:W-:Y:S01]  /*12c0*/  IMAD R6, R16, R11, RZ ;  /* 0x0000000b10067224 */ /* 0x000fe200078e02ff */
[----:B------:R-:W-:-:S04]  /*12d0*/  ISETP.GE.AND P1, PT, R5, R13, PT ;  /* 0x0000000d0500720c */ /* 0x000fc80003f26270 */
[----:B------:R-:W-:Y:S01]  /*12e0*/  ISETP.GE.OR P1, PT, R18, R6, P1 ;  /* 0x000000061200720c */ /* 0x000fe20000f26670 */
[----:B------:R-:W-:-:S05]  /*12f0*/  IMAD.HI.U32 R6, R5, R2, RZ ;  /* 0x0000000205067227 */ /* 0x000fca00078e00ff */
[----:B------:R-:W-:-:S04]  /*1300*/  SHF.R.U32.HI R6, RZ, R3, R6 ;  /* 0x00000003ff067219 */ /* 0x000fc80000011606 */
[----:B------:R-:W-:-:S03]  /*1310*/  SEL R6, R5, R6, !P0 ;  /* 0x0000000605067207 */ /* 0x000fc60004000000 */
[----:B------:R-:W-:Y:S01]  /*1320*/  @!P1 IMAD.HI.U32 R7, R18, R2, RZ ;  /* 0x0000000212079227 */ /* 0x000fe200078e00ff */
[----:B------:R-:W-:-:S04]  /*1330*/  IADD3 R2, PT, PT, -R6, RZ, RZ ;  /* 0x000000ff06027210 */ /* 0x000fc80007ffe1ff */
[----:B------:R-:W-:Y:S01]  /*1340*/  @!P1 SHF.R.U32.HI R3, RZ, R3, R7 ;  /* 0x00000003ff039219 */ /* 0x000fe20000011607 */
[----:B------:R-:W-:Y:S01]  /*1350*/  IMAD R2, R11, R2, R5 ;  /* 0x000000020b027224 */ /* 0x000fe200078e0205 */
[----:B------:R-:W-:Y:S02]  /*1360*/  IADD3 R7, PT, PT, -R5, RZ, RZ ;  /* 0x000000ff05077210 */ /* 0x000fe40007ffe1ff */
[----:B------:R-:W-:-:S03]  /*1370*/  @!P1 SEL R3, R18, R3, !P0 ;  /* 0x0000000312039207 */ /* 0x000fc60004000000 */
[----:B------:R-:W-:Y:S02]  /*1380*/  IMAD R7, R4, R7, R15 ;  /* 0x0000000704077224 */ /* 0x000fe400078e020f */
[--C-:B------:R-:W-:Y:S02]  /*1390*/  @!P1 IMAD.IADD R6, R6, 0x1, -R3.reuse ;  /* 0x0000000106069824 */ /* 0x100fe400078e0a03 */
[----:B------:R-:W-:Y:S01]  /*13a0*/  @!P1 IMAD R3, R2, R16, R3 ;  /* 0x0000001002039224 */ /* 0x000fe200078e0203 */
[----:B------:R-:W-:Y:S01]  /*13b0*/  IADD3 R2, PT, PT, -R18, RZ, RZ ;  /* 0x000000ff12027210 */ /* 0x000fe20007ffe1ff */
[----:B------:R-:W-:Y:S02]  /*13c0*/  @!P1 IMAD R5, R6, R11, R18 ;  /* 0x0000000b06059224 */ /* 0x000fe400078e0212 */
[----:B------:R-:W-:Y:S02]  /*13d0*/  @!P1 IMAD.MOV.U32 R18, RZ, RZ, R3 ;  /* 0x000000ffff129224 */ /* 0x000fe400078e0003 */
[----:B------:R-:W-:-:S02]  /*13e0*/  IMAD R2, R14, R2, R9 ;  /* 0x000000020e027224 */ /* 0x000fc400078e0209 */
[----:B------:R-:W-:Y:S02]  /*13f0*/  IMAD R15, R5, R4, R7 ;  /* 0x00000004050f7224 */ /* 0x000fe400078e0207 */
[----:B------:R-:W-:Y:S02]  /*1400*/  IMAD R14, R18, R14, R2 ;  /* 0x0000000e120e7224 */ /* 0x000fe400078e0202 */
.L_x_18:
[----:B------:R-:W-:Y:S05]  /*1410*/  BRA.U UP3, `(.L_x_19) ;  /* 0x0000000103407547 */ /* 0x000fea000b800000 */
[----:B------:R-:W1:Y:S08]  /*1420*/  LDC.64 R4, c[0x0][0xb10] ;  /* 0x0002c400ff047b82 */ /* 0x000e700000000a00 */
[----:B------:R-:W2:Y:S08]  /*1430*/  LDC.64 R2, c[0x0][0xb18] ;  /* 0x0002c600ff027b82 */ /* 0x000eb00000000a00 */
[----:B------:R-:W3:Y:S08]  /*1440*/  LDC R6, c[0x0][0xb20] ;  /* 0x0002c800ff067b82 */ /* 0x000ef00000000800 */
[----:B------:R-:W4:Y:S01]  /*1450*/  LDC R7, c[0x0][0xb0c] ;  /* 0x0002c300ff077b82 */ /* 0x000f220000000800 */
[----:B-1----:R-:W-:-:S05]  /*1460*/  IMAD.HI.U32 R4, R14, R4, RZ ;  /* 0x000000040e047227 */ /* 0x002fca00078e00ff */
[----:B------:R-:W-:Y:S01]  /*1470*/  SHF.R.U32.HI R4, RZ, R5, R4 ;  /* 0x00000005ff047219 */ /* 0x000fe20000011604 */
[----:B--2---:R-:W-:Y:S01]  /*1480*/  IMAD.HI.U32 R3, R15, R3, RZ ;  /* 0x000000030f037227 */ /* 0x004fe200078e00ff */
[----:B------:R-:W-:-:S04]  /*1490*/  ISETP.NE.AND P0, PT, R2, 0x1, PT ;  /* 0x000000010200780c */ /* 0x000fc80003f05270 */
[----:B---3--:R-:W-:-:S04]  /*14a0*/  SHF.R.U32.HI R3, RZ, R6, R3 ;  /* 0x00000006ff037219 */ /* 0x008fc80000011603 */
[----:B------:R-:W-:Y:S02]  /*14b0*/  SEL R3, R15, R3, !P0 ;  /* 0x000000030f037207 */ /* 0x000fe40004000000 */
[----:B----4-:R-:W-:-:S04]  /*14c0*/  ISETP.NE.AND P1, PT, R7, 0x1, PT ;  /* 0x000000010700780c */ /* 0x010fc80003f25270 */
[----:B------:R-:W-:-:S05]  /*14d0*/  SEL R5, R14, R4, !P1 ;  /* 0x000000040e057207 */ /* 0x000fca0004800000 */
[----:B------:R-:W-:Y:S02]  /*14e0*/  IMAD.IADD R4, R3, 0x1, -R5 ;  /* 0x0000000103047824 */ /* 0x000fe400078e0a05 */
[----:B------:R-:W-:Y:S02]  /*14f0*/  IMAD.IADD R3, R5, 0x1, -R3 ;  /* 0x0000000105037824 */ /* 0x000fe400078e0a03 */
[----:B------:R-:W-:Y:S02]  /*1500*/  IMAD R14, R4, R7, R14 ;  /* 0x00000007040e7224 */ /* 0x000fe400078e020e */
[----:B------:R-:W-:Y:S02]  /*1510*/  IMAD R15, R3, R2, R15 ;  /* 0x00000002030f7224 */ /* 0x000fe400078e020f */
.L_x_19:
[----:B------:R-:W-:Y:S05]  /*1520*/  BRA.U !UP1, `(.L_x_20) ;  /* 0x00000001090c7547 */ /* 0x000fea000b800000 */
[----:B------:R-:W-:Y:S01]  /*1530*/  UCGABAR_WAIT ;  /* 0x0000000000007dc7 */ /* 0x000fe20008000000 */
[----:B------:R-:W-:Y:S01]  /*1540*/  CCTL.IVALL ;  /* 0x00000000ff00798f */ /* 0x000fe20002000000 */
[----:B------:R-:W-:Y:S05]  /*1550*/  BRA `(.L_x_21) ;  /* 0x0000000000047947 */ /* 0x000fea0003800000 */
.L_x_20:
[----:B------:R-:W-:Y:S06]  /*1560*/  BAR.SYNC.DEFER_BLOCKING 0x0 ;  /* 0x0000000000007b1d */ /* 0x000fec0000010000 */
.L_x_21:
[----:B------:R-:W-:Y:S05]  /*1570*/  BRA.U UP2, `(.L_x_22) ;  /* 0x0000001102b47547 */ /* 0x000fea000b800000 */
[----:B------:R-:W1:Y:S01]  /*1580*/  LDCU UR4, c[0x0][0x38c] ;  /* 0x00007180ff0477ac */ /* 0x000e620008000800 */
[----:B------:R-:W2:Y:S01]  /*1590*/  LDC R8, c[0x0][0x370] ;  /* 0x0000dc00ff087b82 */ /* 0x000ea20000000800 */
[C---:B------:R-:W-:Y:S01]  /*15a0*/  IMAD.SHL.U32 R19, R9.reuse, 0x40, RZ ;  /* 0x0000004009137824 */ /* 0x040fe200078e00ff */
[----:B------:R-:W-:Y:S01]  /*15b0*/  PLOP3.LUT P1, PT, PT, PT, UP5, 0x80, 0x8 ;  /* 0x000000000008781c */ /* 0x000fe20003f2f058 */
[----:B------:R-:W-:Y:S01]  /*15c0*/  UISETP.NE.AND UP1, UPT, UR10, URZ, UPT ;  /* 0x000000ff0a00728c */ /* 0x000fe2000bf25270 */
[----:B------:R-:W-:Y:S01]  /*15d0*/  ISETP.NE.AND P4, PT, R10, RZ, P5 ;  /* 0x000000ff0a00720c */ /* 0x000fe20002f85270 */
[----:B------:R-:W-:Y:S01]  /*15e0*/  IMAD.SHL.U32 R18, R9, 0x80, RZ ;  /* 0x0000008009127824 */ /* 0x000fe200078e00ff */
[----:B------:R-:W-:Y:S01]  /*15f0*/  PLOP3.LUT P1, PT, P1, PT, PT, 0x8, 0x80 ;  /* 0x000000000080781c */ /* 0x000fe20000f2e170 */
[----:B------:R-:W-:Y:S01]  /*1600*/  IMAD.MOV.U32 R17, RZ, RZ, 0x1 ;  /* 0x00000001ff117424 */ /* 0x000fe200078e00ff */
[----:B------:R-:W3:Y:S01]  /*1610*/  LDC R0, c[0x0][0x374] ;  /* 0x0000dd00ff007b82 */ /* 0x000ee20000000800 */
[----:B------:R-:W-:Y:S01]  /*1620*/  IMAD.MOV.U32 R16, RZ, RZ, RZ ;  /* 0x000000ffff107224 */ /* 0x000fe200078e00ff */
[----:B------:R-:W-:Y:S01]  /*1630*/  CS2R R12, SRZ ;  /* 0x00000000000c7805 */ /* 0x000fe2000001ff00 */
[----:B------:R-:W-:Y:S01]  /*1640*/  IMAD.MOV.U32 R11, RZ, RZ, 0x1 ;  /* 0x00000001ff0b7424 */ /* 0x000fe200078e00ff */
[----:B------:R-:W-:Y:S01]  /*1650*/  LOP3.LUT R19, R19, 0x40, RZ, 0xc0, !PT ;  /* 0x0000004013137812 */ /* 0x000fe200078ec0ff */
[----:B------:R-:W4:Y:S01]  /*1660*/  LDCU.64 UR14, c[0x0][0x348] ;  /* 0x00006900ff0e77ac */ /* 0x000f220008000a00 */
[----:B-1----:R-:W-:-:S02]  /*1670*/  UIADD3 UR5, UPT, UPT, UR4, 0x3f, URZ ;  /* 0x0000003f04057890 */ /* 0x002fc4000fffe0ff */
[----:B------:R-:W-:Y:S02]  /*1680*/  USEL UR22, UR6, 0x2, UP1 ;  /* 0x0000000206167887 */ /* 0x000fe40008800000 */
[----:B------:R-:W-:Y:S01]  /*1690*/  USHF.R.S32.HI UR7, URZ, 0x1f, UR5 ;  /* 0x0000001fff077899 */ /* 0x000fe20008011405 */
[----:B------:R-:W-:-:S03]  /*16a0*/  UMOV UR23, URZ ;  /* 0x000000ff00177c82 */ /* 0x000fc60008000000 */
[----:B------:R-:W-:Y:S02]  /*16b0*/  ULEA.HI UR7, UR7, UR5, URZ, 0x6 ;  /* 0x0000000507077291 */ /* 0x000fe4000f8f30ff */
[----:B------:R-:W-:Y:S02]  /*16c0*/  UIADD3 UR5, UPT, UPT, UR4, -0x1, URZ ;  /* 0xffffffff04057890 */ /* 0x000fe4000fffe0ff */
[----:B------:R-:W-:Y:S02]  /*16d0*/  USHF.R.S32.HI UR7, URZ, 0x6, UR7 ;  /* 0x00000006ff077899 */ /* 0x000fe40008011407 */
[----:B------:R-:W-:Y:S02]  /*16e0*/  UISETP.GE.U32.AND UP2, UPT, UR5, -0x7f, UPT ;  /* 0xffffff810500788c */ /* 0x000fe4000bf46070 */
[----:B------:R-:W-:Y:S02]  /*16f0*/  UISETP.LT.U32.AND UP0, UPT, UR7, 0x4, UPT ;  /* 0x000000040700788c */ /* 0x000fe4000bf01070 */
[----:B------:R-:W-:-:S02]  /*1700*/  UIADD3 UR4, UPT, UPT, UR4, 0x7e, URZ ;  /* 0x0000007e04047890 */ /* 0x000fc4000fffe0ff */
[----:B------:R-:W-:-:S04]  /*1710*/  USEL UR5, UR7, 0x4, UP0 ;  /* 0x0000000407057887 */ /* 0x000fc80008000000 */
[----:B------:R-:W-:Y:S02]  /*1720*/  UIADD3 UR21, UPT, UPT, UR5, -0x1, URZ ;  /* 0xffffffff05157890 */ /* 0x000fe4000fffe0ff */
[----:B------:R-:W-:Y:S02]  /*1730*/  @UP2 UIADD3 UR21, UPT, UPT, UR5, URZ, URZ ;  /* 0x000000ff05152290 */ /* 0x000fe4000fffe0ff */
[----:B------:R-:W-:Y:S02]  /*1740*/  UIADD3 UR24, UPT, UPT, UR7, -UR5, URZ ;  /* 0x8000000507187290 */ /* 0x000fe4000fffe0ff */
[----:B------:R-:W-:Y:S02]  /*1750*/  UIADD3 UR13, UPT, UPT, UR21, 0x1, URZ ;  /* 0x00000001150d7890 */ /* 0x000fe4000fffe0ff */
[----:B--2-4-:R-:W-:-:S12]  /*1760*/  UIADD3 UR21, UPT, UPT, -UR21, URZ, URZ ;  /* 0x000000ff15157290 */ /* 0x014fd8000fffe1ff */
.L_x_42:
[----:B------:R-:W-:Y:S01]  /*1770*/  UISETP.NE.AND UP0, UPT, UR37, URZ, UPT ;  /* 0x000000ff2500728c */ /* 0x000fe2000bf05270 */
[----:B------:R-:W1:Y:S08]  /*1780*/  S2UR UR37, SR_CgaCtaId ;  /* 0x00000000002579c3 */ /* 0x000e700000008800 */
[----:B------:R-:W-:Y:S05]  /*1790*/  BRA.U UP0, `(.L_x_23) ;  /* 0x0000000100347547 */ /* 0x000fea000b800000 */
[----:B------:R-:W2:Y:S01]  /*17a0*/  S2R R2, SR_CgaCtaId ;  /* 0x0000000000027919 */ /* 0x000ea20000008800 */
[----:B------:R-:W-:-:S04]  /*17b0*/  MOV R3, 0x400 ;  /* 0x0000040000037802 */ /* 0x000fc80000000f00 */
[----:B--2---:R-:W-:Y:S02]  /*17c0*/  LEA R2, R2, R3, 0x18 ;  /* 0x0000000302027211 */ /* 0x004fe400078ec0ff */
[----:B------:R-:W-:-:S03]  /*17d0*/  SHF.L.U32 R3, R11, 0x1f, RZ ;  /* 0x0000001f0b037819 */ /* 0x000fc600000006ff */
[----:B------:R-:W-:-:S04]  /*17e0*/  IMAD R2, R12, 0x8, R2 ;  /* 0x000000080c027824 */ /* 0x000fc800078e0202 */
[----:B------:R-:W2:Y:S02]  /*17f0*/  SYNCS.PHASECHK.TRANS64.TRYWAIT P0, [R2+URZ+0x100], R3 ;  /* 0x00010003020075a7 */ /* 0x000ea400080011ff */
[----:B--2---:R-:W-:Y:S05]  /*1800*/  @!P0 BRA `(.L_x_24) ;  /* 0x0000007c00148947 */ /* 0x004fea0003800000 */
.L_x_149:
[----:B------:R-:W-:Y:S01]  /*1810*/  VIADD R12, R12, 0x1 ;  /* 0x000000010c0c7836 */ /* 0x000fe20000000000 */
[----:B------:R2:W-:Y:S04]  /*1820*/  SYNCS.ARRIVE.TRANS64.A1T0 RZ, [R2+URZ+0xf0], RZ ;  /* 0x0000f0ff02ff79a7 */ /* 0x0005e800081000ff */
[----:B------:R-:W-:-:S04]  /*1830*/  ISETP.NE.AND P0, PT, R12, 0x2, PT ;  /* 0x000000020c00780c */ /* 0x000fc80003f05270 */
[----:B------:R-:W-:Y:S02]  /*1840*/  SEL R12, R12, RZ, P0 ;  /* 0x000000ff0c0c7207 */ /* 0x000fe40000000000 */
[----:B--2---:R-:W-:-:S04]  /*1850*/  SEL R2, RZ, 0x1, P0 ;  /* 0x00000001ff027807 */ /* 0x004fc80000000000 */
[----:B------:R-:W-:-:S07]  /*1860*/  LOP3.LUT R11, R11, R2, RZ, 0x3c, !PT ;  /* 0x000000020b0b7212 */ /* 0x000fce00078e3cff */
.L_x_23:
[----:B------:R-:W-:Y:S01]  /*1870*/  UMOV UR6, 0x400 ;  /* 0x0000040000067882 */ /* 0x000fe20000000000 */
[----:B------:R-:W-:Y:S01]  /*1880*/  SHF.L.U32 R2, R17, 0x1f, RZ ;  /* 0x0000001f11027819 */ /* 0x000fe200000006ff */
[----:B-1----:R-:W-:Y:S01]  /*1890*/  ULEA UR6, UR37, UR6, 0x18 ;  /* 0x0000000625067291 */ /* 0x002fe2000f8ec0ff */
[----:B------:R-:W-:Y:S01]  /*18a0*/  R2UR UR35, R18 ;  /* 0x00000000122372ca */ /* 0x000fe200000e0000 */
[----:B------:R-:W-:Y:S01]  /*18b0*/  UISETP.GE.U32.AND UP0, UPT, UR4, 0x7f, UPT ;  /* 0x0000007f0400788c */ /* 0x000fe2000bf06070 */
[----:B------:R-:W-:Y:S01]  /*18c0*/  R2UR UR11, R19 ;  /* 0x00000000130b72ca */ /* 0x000fe200000e0000 */
[----:B------:R-:W-:Y:S01]  /*18d0*/  ULEA UR8, UR23, UR6, 0x3 ;  /* 0x0000000617087291 */ /* 0x000fe2000f8e18ff */
[----:B------:R-:W-:-:S08]  /*18e0*/  UMOV UR25, URZ ;  /* 0x000000ff00197c82 */ /* 0x000fd00008000000 */
[----:B------:R1:W2:Y:S01]  /*18f0*/  SYNCS.PHASECHK.TRANS64.TRYWAIT P0, [UR8+0x20], R2 ;  /* 0x00002002ff0075a7 */ /* 0x0002a20008001108 */
[----:B------:R-:W-:-:S13]  /*1900*/  R2UR UR8, R15 ;  /* 0x000000000f0872ca */ /* 0x000fda00000e0000 */
[----:B------:R-:W-:Y:S01]  /*1910*/  ULEA UR11, UR8, UR11, 0x7 ;  /* 0x0000000b080b7291 */ /* 0x000fe2000f8e38ff */
[----:B-1----:R-:W-:-:S05]  /*1920*/  LEA.HI R2, R14, R14, RZ, 0x1 ;  /* 0x0000000e0e027211 */ /* 0x002fca00078f08ff */
[----:B------:R-:W-:-:S05]  /*1930*/  IMAD.SHL.U32 R2, R2, 0x80, RZ ;  /* 0x0000008002027824 */ /* 0x000fca00078e00ff */
[----:B------:R-:W-:-:S04]  /*1940*/  LOP3.LUT R2, R2, 0xffffff00, RZ, 0xc0, !PT ;  /* 0xffffff0002027812 */ /* 0x000fc800078ec0ff */
[----:B------:R-:W-:-:S13]  /*1950*/  R2UR UR9, R2 ;  /* 0x00000000020972ca */ /* 0x000fda00000e0000 */
[----:B------:R-:W-:Y:S01]  /*1960*/  ULOP3.LUT UR35, UR9, 0x80, UR35, 0xf8, !UPT ;  /* 0x0000008009237892 */ /* 0x000fe2000f8ef823 */
[----:B------:R-:W-:Y:S11]  /*1970*/  BRA.U !UP0, `(.L_x_25) ;  /* 0x0000000108c07547 */ /* 0x000ff6000b800000 */
[----:B------:R-:W-:Y:S01]  /*1980*/  UMOV UR16, UR21 ;  /* 0x0000001500107c82 */ /* 0x000fe20008000000 */
[----:B------:R-:W-:Y:S01]  /*1990*/  UMOV UR17, UR23 ;  /* 0x0000001700117c82 */ /* 0x000fe20008000000 */
[----:B------:R-:W-:-:S05]  /*19a0*/  UMOV UR34, URZ ;  /* 0x000000ff00227c82 */ /* 0x000fca0008000000 */
.L_x_31:
[----:B------:R-:W-:Y:S01]  /*19b0*/  ULEA UR33, UR17, UR6, 0x3 ;  /* 0x0000000611217291 */ /* 0x000fe2000f8e18ff */
[----:B------:R-:W-:Y:S01]  /*19c0*/  @P5 MOV R3, 0xc000 ;  /* 0x0000c00000035802 */ /* 0x000fe20000000f00 */
[----:B-12-4-:R-:W-:Y:S10]  /*19d0*/  @P0 BRA `(.L_x_26) ;  /* 0x00000000000c0947 */ /* 0x016ff40003800000 */
[----:B------:R-:W-:-:S04]  /*19e0*/  SHF.L.U32 R4, R17, 0x1f, RZ ;  /* 0x0000001f11047819 */ /* 0x000fc800000006ff */
[----:B------:R-:W1:Y:S02]  /*19f0*/  SYNCS.PHASECHK.TRANS64.TRYWAIT P0, [UR33+0x20], R4 ;  /* 0x00002004ff0075a7 */ /* 0x000e640008001121 */
[----:B-1----:R-:W-:Y:S05]  /*1a00*/  @!P0 BRA `(.L_x_27) ;  /* 0x0000007800a88947 */ /* 0x002fea0003800000 */
.L_x_26:
[----:B------:R2:W-:Y:S01]  /*1a10*/  @P5 SYNCS.ARRIVE.TRANS64 RZ, [UR33], R3 ;  /* 0x00000003ffff59a7 */ /* 0x0005e20008000021 */
[----:B------:R-:W-:Y:S02]  /*1a20*/  ULOP3.LUT UR8, UR22, 0x2, URZ, 0xfc, !UPT ;  /* 0x0000000216087892 */ /* 0x000fe4000f8efcff */
[----:B------:R-:W-:Y:S02]  /*1a30*/  UIADD3 UR16, UPT, UPT, UR16, 0x1, URZ ;  /* 0x0000000110107890 */ /* 0x000fe4000fffe0ff */
[----:B------:R-:W-:Y:S02]  /*1a40*/  UISETP.NE.AND UP0, UPT, UR8, 0x2, UPT ;  /* 0x000000020800788c */ /* 0x000fe4000bf05270 */
[----:B------:R-:W-:-:S07]  /*1a50*/  UISETP.NE.AND UP2, UPT, UR16, 0x1, UPT ;  /* 0x000000011000788c */ /* 0x000fce000bf45270 */
[----:B------:R-:W-:Y:S05]  /*1a60*/  BRA.U UP0, `(.L_x_28) ;  /* 0x0000000100047547 */ /* 0x000fea000b800000 */
[----:B------:R-:W-:Y:S05]  /*1a70*/  BPT.TRAP 0x1 ;  /* 0x000000040000795c */ /* 0x000fea0000300000 */
.L_x_28:
[----:B------:R-:W-:Y:S04]  /*1a80*/  BSSY.RECONVERGENT B0, `(.L_x_29) ;  /* 0x0000003000007945 */ /* 0x000fe80003800200 */
[----:B------:R-:W-:Y:S05]  /*1a90*/  @!P4 BRA `(.L_x_30) ;  /* 0x000000000004c947 */ /* 0x000fea0003800000 */
[----:B------:R-:W-:Y:S05]  /*1aa0*/  BPT.TRAP 0x1 ;  /* 0x000000040000795c */ /* 0x000fea0000300000 */
.L_x_30:
[----:B------:R-:W-:Y:S05]  /*1ab0*/  BSYNC.RECONVERGENT B0 ;  /* 0x0000000000007941 */ /* 0x000fea0003800200 */
.L_x_29:
[----:B------:R-:W-:Y:S02]  /*1ac0*/  UIADD3 UR23, UPT, UPT, UR17, 0x1, URZ ;  /* 0x0000000111177890 */ /* 0x000fe4000fffe0ff */
[----:B------:R-:W-:Y:S02]  /*1ad0*/  ULEA UR32, UR17, UR6, 0xe ;  /* 0x0000000611207291 */ /* 0x000fe4000f8e70ff */
[----:B------:R-:W-:Y:S02]  /*1ae0*/  UISETP.NE.AND UP0, UPT, UR23, 0x4, UPT ;  /* 0x000000041700788c */ /* 0x000fe4000bf05270 */
[----:B------:R-:W-:Y:S02]  /*1af0*/  UIADD3 UR28, UP1, UPT, UR14, 0x80, URZ ;  /* 0x000000800e1c7890 */ /* 0x000fe4000ff3e0ff */
[----:B------:R-:W-:Y:S02]  /*1b00*/  USEL UR9, URZ, 0x1, UP0 ;  /* 0x00000001ff097887 */ /* 0x000fe40008000000 */
[----:B------:R-:W-:-:S02]  /*1b10*/  USEL UR23, UR23, URZ, UP0 ;  /* 0x000000ff17177287 */ /* 0x000fc40008000000 */
[----:B------:R-:W-:Y:S02]  /*1b20*/  UIADD3 UR26, UP0, UPT, UR14, 0x180, URZ ;  /* 0x000001800e1a7890 */ /* 0x000fe4000ff1e0ff */
[----:B------:R-:W-:Y:S01]  /*1b30*/  ULEA UR8, UR23, UR6, 0x3 ;  /* 0x0000000617087291 */ /* 0x000fe2000f8e18ff */
[----:B------:R-:W-:Y:S01]  /*1b40*/  LOP3.LUT R17, R17, UR9, RZ, 0x3c, !PT ;  /* 0x0000000911117c12 */ /* 0x000fe2000f8e3cff */
[----:B------:R-:W-:Y:S02]  /*1b50*/  ULOP3.LUT UR33, UR33, 0xfefffff8, URZ, 0xc0, !UPT ;  /* 0xfefffff821217892 */ /* 0x000fe4000f8ec0ff */
[----:B------:R-:W-:Y:S01]  /*1b60*/  UIADD3.X UR29, UPT, UPT, URZ, UR15, URZ, UP1, !UPT ;  /* 0x0000000fff1d7290 */ /* 0x000fe20008ffe4ff */
[----:B-1----:R-:W-:Y:S01]  /*1b70*/  SHF.L.U32 R2, R17, 0x1f, RZ ;  /* 0x0000001f11027819 */ /* 0x002fe200000006ff */
[----:B------:R-:W-:Y:S02]  /*1b80*/  UIADD3 UR32, UPT, UPT, UR32, 0x8400, URZ ;  /* 0x0000840020207890 */ /* 0x000fe4000fffe0ff */
[----:B------:R-:W-:Y:S01]  /*1b90*/  UIADD3.X UR27, UPT, UPT, URZ, UR15, URZ, UP0, !UPT ;  /* 0x0000000fff1b7290 */ /* 0x000fe200087fe4ff */
[----:B------:R1:W4:Y:S01]  /*1ba0*/  SYNCS.PHASECHK.TRANS64.TRYWAIT P0, [UR8+0x20], R2 ;  /* 0x00002002ff0075a7 */ /* 0x0003220008001108 */
[----:B------:R-:W-:Y:S01]  /*1bb0*/  ULEA UR8, UR17, UR6, 0xd ;  /* 0x0000000611087291 */ /* 0x000fe2000f8e68ff */
[----:B------:R-:W-:Y:S01]  /*1bc0*/  UMOV UR18, 0x0 ;  /* 0x0000000000127882 */ /* 0x000fe20000000000 */
[----:B------:R-:W-:-:S02]  /*1bd0*/  UMOV UR19, 0x10000000 ;  /* 0x1000000000137882 */ /* 0x000fc40000000000 */
[----:B------:R-:W-:Y:S01]  /*1be0*/  UIADD3 UR8, UPT, UPT, UR8, 0x18400, URZ ;  /* 0x0001840008087890 */ /* 0x000fe2000fffe0ff */
[----:B------:R2:W-:Y:S01]  /*1bf0*/  UTMALDG.3D.2CTA [UR32], [UR28], desc[UR18] ;  /* 0x000012201c0075b4 */ /* 0x0005e20008211000 */
[----:B------:R-:W-:Y:S01]  /*1c00*/  UMOV UR10, UR34 ;  /* 0x00000022000a7c82 */ /* 0x000fe20008000000 */
[----:B------:R-:W-:Y:S01]  /*1c10*/  UMOV UR12, UR36 ;  /* 0x00000024000c7c82 */ /* 0x000fe20008000000 */
[----:B------:R-:W-:Y:S01]  /*1c20*/  UMOV UR9, UR33 ;  /* 0x0000002100097c82 */ /* 0x000fe20008000000 */
[----:B------:R-:W-:Y:S01]  /*1c30*/  UMOV UR25, UR13 ;  /* 0x0000000d00197c82 */ /* 0x000fe20008000000 */
[----:B------:R-:W-:-:S03]  /*1c40*/  UMOV UR17, UR23 ;  /* 0x0000001700117c82 */ /* 0x000fc60008000000 */
[----:B------:R1:W-:Y:S01]  /*1c50*/  UTMALDG.3D.2CTA [UR8], [UR26], desc[UR18] ;  /* 0x000012081a0075b4 */ /* 0x0003e20008211000 */
[----:B--2---:R-:W-:Y:S01]  /*1c60*/  UIADD3 UR34, UPT, UPT, UR34, 0x40, URZ ;  /* 0x0000004022227890 */ /* 0x004fe2000fffe0ff */
[----:B------:R-:W-:Y:S11]  /*1c70*/  BRA.U UP2, `(.L_x_31) ;  /* 0xfffffffd024c7547 */ /* 0x000ff6000b83ffff */
.L_x_25:
[----:B-1----:R-:W-:Y:S01]  /*1c80*/  ULEA UR8, UR23, UR6, 0x3 ;  /* 0x0000000617087291 */ /* 0x002fe2000f8e18ff */
[----:B------:R-:W-:Y:S01]  /*1c90*/  SHF.L.U32 R2, R17, 0x1f, RZ ;  /* 0x0000001f11027819 */ /* 0x000fe200000006ff */
[----:B------:R-:W-:Y:S01]  /*1ca0*/  @!P1 SYNCS.ARRIVE.TRANS64.A1T0 RZ, [UR6+0x88], RZ ;  /* 0x000088ffffff99a7 */ /* 0x000fe20008100006 */
[----:B------:R-:W-:-:S06]  /*1cb0*/  UISETP.GT.AND UP0, UPT, UR7, UR5, UPT ;  /* 0x000000050700728c */ /* 0x000fcc000bf04270 */
[----:B--2-4-:R1:W2:Y:S03]  /*1cc0*/  SYNCS.PHASECHK.TRANS64.TRYWAIT P0, [UR8+0x20], R2 ;  /* 0x00002002ff0075a7 */ /* 0x0142a60008001108 */
[----:B------:R-:W-:Y:S05]  /*1cd0*/  BRA.U !UP0, `(.L_x_32) ;  /* 0x0000000108c07547 */ /* 0x000fea000b800000 */
[----:B------:R-:W-:Y:S01]  /*1ce0*/  UIADD3 UR26, UPT, UPT, UR24, UR25, URZ ;  /* 0x00000019181a7290 */ /* 0x000fe2000fffe0ff */
[----:B------:R-:W-:-:S11]  /*1cf0*/  UMOV UR27, UR23 ;  /* 0x00000017001b7c82 */ /* 0x000fd60008000000 */
.L_x_38:
[----:B------:R-:W-:Y:S01]  /*1d00*/  ULEA UR17, UR27, UR6, 0x3 ;  /* 0x000000061b117291 */ /* 0x000fe2000f8e18ff */
[----:B--2---:R-:W-:Y:S01]  /*1d10*/  @P5 MOV R3, 0xc000 ;  /* 0x0000c00000035802 */ /* 0x004fe20000000f00 */
[----:B-12---:R-:W-:Y:S10]  /*1d20*/  @P0 BRA `(.L_x_33) ;  /* 0x00000000000c0947 */ /* 0x006ff40003800000 */
[----:B------:R-:W-:-:S04]  /*1d30*/  SHF.L.U32 R4, R17, 0x1f, RZ ;  /* 0x0000001f11047819 */ /* 0x000fc800000006ff */
[----:B------:R-:W2:Y:S02]  /*1d40*/  SYNCS.PHASECHK.TRANS64.TRYWAIT P0, [UR17+0x20], R4 ;  /* 0x00002004ff0075a7 */ /* 0x000ea40008001111 */
[----:B--2---:R-:W-:Y:S05]  /*1d50*/  @!P0 BRA `(.L_x_34) ;  /* 0x0000007400ec8947 */ /* 0x004fea0003800000 */
.L_x_33:
[----:B------:R2:W-:Y:S01]  /*1d60*/  @P5 SYNCS.ARRIVE.TRANS64 RZ, [UR17], R3 ;  /* 0x00000003ffff59a7 */ /* 0x0005e20008000011 */
[----:B------:R-:W-:-:S04]  /*1d70*/  ULOP3.LUT UR8, UR22, 0x2, URZ, 0xfc, !UPT ;  /* 0x0000000216087892 */ /* 0x000fc8000f8efcff */
[----:B------:R-:W-:-:S09]  /*1d80*/  UISETP.NE.AND UP0, UPT, UR8, 0x2, UPT ;  /* 0x000000020800788c */ /* 0x000fd2000bf05270 */
[----:B------:R-:W-:Y:S05]  /*1d90*/  BRA.U UP0, `(.L_x_35) ;  /* 0x0000000100047547 */ /* 0x000fea000b800000 */
[----:B------:R-:W-:Y:S05]  /*1da0*/  BPT.TRAP 0x1 ;  /* 0x000000040000795c */ /* 0x000fea0000300000 */
.L_x_35:
[----:B------:R-:W-:Y:S04]  /*1db0*/  BSSY.RECONVERGENT B0, `(.L_x_36) ;  /* 0x0000003000007945 */ /* 0x000fe80003800200 */
[----:B------:R-:W-:Y:S05]  /*1dc0*/  @!P4 BRA `(.L_x_37) ;  /* 0x000000000004c947 */ /* 0x000fea0003800000 */
[----:B------:R-:W-:Y:S05]  /*1dd0*/  BPT.TRAP 0x1 ;  /* 0x000000040000795c */ /* 0x000fea0000300000 */
.L_x_37:
[----:B------:R-:W-:Y:S05]  /*1de0*/  BSYNC.RECONVERGENT B0 ;  /* 0x0000000000007941 */ /* 0x000fea0003800200 */
.L_x_36:
        /* <DEDUP_REMOVED lines=9> */
[----:B------:R-:W-:Y:S02]  /*1e80*/  USHF.L.U32 UR18, UR25, 0x6, URZ ;  /* 0x0000000619127899 */ /* 0x000fe400080006ff */
[----:B------:R-:W-:Y:S01]  /*1e90*/  ULOP3.LUT UR17, UR17, 0xfefffff8, URZ, 0xc0, !UPT ;  /* 0xfefffff811117892 */ /* 0x000fe2000f8ec0ff */
[----:B-1----:R-:W-:Y:S01]  /*1ea0*/  SHF.L.U32 R2, R17, 0x1f, RZ ;  /* 0x0000001f11027819 */ /* 0x002fe200000006ff */
[----:B------:R-:W-:Y:S02]  /*1eb0*/  UIADD3 UR16, UPT, UPT, UR16, 0x8400, URZ ;  /* 0x0000840010107890 */ /* 0x000fe4000fffe0ff */
[----:B------:R-:W-:Y:S01]  /*1ec0*/  UIADD3.X UR33, UPT, UPT, URZ, UR15, URZ, UP1, !UPT ;  /* 0x0000000fff217290 */ /* 0x000fe20008ffe4ff */
[----:B------:R4:W1:Y:S01]  /*1ed0*/  SYNCS.PHASECHK.TRANS64.TRYWAIT P0, [UR8+0x20], R2 ;  /* 0x00002002ff0075a7 */ /* 0x0008620008001108 */
[----:B------:R-:W-:-:S02]  /*1ee0*/  ULEA UR8, UR27, UR6, 0xd ;  /* 0x000000061b087291 */ /* 0x000fc4000f8e68ff */
[----:B------:R-:W-:Y:S02]  /*1ef0*/  UIADD3.X UR31, UPT, UPT, URZ, UR15, URZ, UP0, !UPT ;  /* 0x0000000fff1f7290 */ /* 0x000fe400087fe4ff */
[----:B------:R-:W-:Y:S01]  /*1f00*/  UIADD3 UR8, UPT, UPT, UR8, 0x18400, URZ ;  /* 0x0001840008087890 */ /* 0x000fe2000fffe0ff */
[----:B------:R-:W-:Y:S01]  /*1f10*/  UMOV UR28, 0x0 ;  /* 0x00000000001c7882 */ /* 0x000fe20000000000 */
[----:B------:R-:W-:Y:S01]  /*1f20*/  UMOV UR29, 0x10000000 ;  /* 0x10000000001d7882 */ /* 0x000fe20000000000 */
[----:B------:R-:W-:Y:S01]  /*1f30*/  UMOV UR19, UR35 ;  /* 0x0000002300137c82 */ /* 0x000fe20008000000 */
[----:B------:R-:W-:Y:S01]  /*1f40*/  UMOV UR20, UR36 ;  /* 0x0000002400147c82 */ /* 0x000fe20008000000 */
[----:B------:R-:W-:Y:S01]  /*1f50*/  UMOV UR12, UR36 ;  /* 0x00000024000c7c82 */ /* 0x000fe20008000000 */
[----:B------:R-:W-:Y:S01]  /*1f60*/  UMOV UR9, UR17 ;  /* 0x0000001100097c82 */ /* 0x000fe20008000000 */
[----:B------:R-:W-:Y:S01]  /*1f70*/  UMOV UR10, UR18 ;  /* 0x00000012000a7c82 */ /* 0x000fe20008000000 */
[----:B------:R4:W-:Y:S01]  /*1f80*/  UTMALDG.3D.2CTA [UR16], [UR32], desc[UR28] ;  /* 0x00001c10200075b4 */ /* 0x0009e20008211000 */
[----:B------:R-:W-:Y:S01]  /*1f90*/  UIADD3 UR25, UPT, UPT, UR25, 0x1, URZ ;  /* 0x0000000119197890 */ /* 0x000fe2000fffe0ff */
[----:B------:R-:W-:-:S03]  /*1fa0*/  UMOV UR27, UR23 ;  /* 0x00000017001b7c82 */ /* 0x000fc60008000000 */
[----:B------:R-:W-:Y:S01]  /*1fb0*/  UISETP.NE.AND UP0, UPT, UR25, UR26, UPT ;  /* 0x0000001a1900728c */ /* 0x000fe2000bf05270 */
[----:B------:R4:W-:Y:S08]  /*1fc0*/  UTMALDG.3D.2CTA [UR8], [UR30], desc[UR28] ;  /* 0x00001c081e0075b4 */ /* 0x0009f00008211000 */
[----:B----4-:R-:W-:Y:S05]  /*1fd0*/  BRA.U UP0, `(.L_x_38) ;  /* 0xfffffffd00487547 */ /* 0x010fea000b83ffff */
.L_x_32:
[C---:B-1----:R-:W-:Y:S01]  /*1fe0*/  LEA R2, R16.reuse, UR6, 0x3 ;  /* 0x0000000610027c11 */ /* 0x042fe2000f8e18ff */
[----:B------:R-:W-:Y:S01]  /*1ff0*/  NOP ;  /* 0x0000000000007918 */ /* 0x000fe20000000000 */
[----:B--2---:R-:W-:Y:S02]  /*2000*/  SHF.L.U32 R3, R13, 0x1f, RZ ;  /* 0x0000001f0d037819 */ /* 0x004fe400000006ff */
[----:B------:R-:W-:Y:S02]  /*2010*/  LEA R4, R16, UR6, 0x4 ;  /* 0x0000000610047c11 */ /* 0x000fe4000f8e20ff */
[----:B------:R-:W1:Y:S02]  /*2020*/  SYNCS.PHASECHK.TRANS64.TRYWAIT P0, [R2+URZ+0x90], R3 ;  /* 0x00009003020075a7 */ /* 0x000e6400080011ff */
[----:B-1----:R-:W-:Y:S05]  /*2030*/  @!P0 BRA `(.L_x_39) ;  /* 0x00000074004c8947 */ /* 0x002fea0003800000 */
.L_x_152:
[----:B------:R-:W2:Y:S01]  /*2040*/  LDS.128 R4, [R4+0x120] ;  /* 0x0001200004047984 */ /* 0x000ea20000000c00 */
[----:B------:R-:W-:Y:S01]  /*2050*/  ISETP.GE.AND P0, PT, R40, 0x1, PT ;  /* 0x000000012800780c */ /* 0x000fe20003f06270 */
[----:B-1----:R-:W-:Y:S01]  /*2060*/  VIADD R2, R2, 0xa0 ;  /* 0x000000a002027836 */ /* 0x002fe20000000000 */
[----:B------:R-:W-:Y:S01]  /*2070*/  @!PT LDS RZ, [RZ] ;  /* 0x00000000fffff984 */ /* 0x000fe20000000800 */
[----:B------:R-:W-:Y:S01]  /*2080*/  @!PT LDS RZ, [RZ] ;  /* 0x00000000fffff984 */ /* 0x000fe20000000800 */
[----:B------:R-:W-:Y:S01]  /*2090*/  @!PT LDS RZ, [RZ] ;  /* 0x00000000fffff984 */ /* 0x000fe20000000800 */
[----:B------:R-:W-:Y:S01]  /*20a0*/  @!PT LDS RZ, [RZ] ;  /* 0x00000000fffff984 */ /* 0x000fe20000000800 */
[----:B------:R1:W-:Y:S06]  /*20b0*/  MEMBAR.ALL.CTA ;  /* 0x0000000000007992 */ /* 0x0003ec0000008000 */
[----:B-1----:R-:W1:Y:S01]  /*20c0*/  FENCE.VIEW.ASYNC.S ;  /* 0x00000000000073c6 */ /* 0x002e620000000000 */
[----:B------:R-:W-:-:S04]  /*20d0*/  PRMT R2, RZ, 0x654, R2 ;  /* 0x00000654ff027816 */ /* 0x000fc80000000002 */
[----:B-1----:R1:W-:Y:S01]  /*20e0*/  SYNCS.ARRIVE.TRANS64.RED.A1T0 RZ, [R2+URZ], RZ ;  /* 0x000000ff02ff79a7 */ /* 0x0023e200081004ff */
[----:B--2---:R-:W-:-:S13]  /*20f0*/  LOP3.LUT P2, RZ, R6, 0x1, RZ, 0xc0, !PT ;  /* 0x0000000106ff7812 */ /* 0x004fda000784c0ff */
[----:B------:R-:W-:Y:S01]  /*2100*/  @P2 SHF.R.U32.HI R3, RZ, 0x10, R5 ;  /* 0x00000010ff032819 */ /* 0x000fe20000011605 */
[----:B------:R-:W-:Y:S01]  /*2110*/  VOTEU.ANY UP0, P2 ;  /* 0x0000000000ff7886 */ /* 0x000fe20001000100 */
[----:B------:R-:W-:Y:S02]  /*2120*/  @P2 MOV R10, R4 ;  /* 0x00000004000a2202 */ /* 0x000fe40000000f00 */
[----:B------:R-:W-:Y:S02]  /*2130*/  @P2 R2UR.BROADCAST UR8, R3 ;  /* 0x00000000030822ca */ /* 0x000fe400008e0000 */
[----:B------:R-:W-:-:S11]  /*2140*/  @P2 LOP3.LUT R9, R5, 0xffff, RZ, 0xc0, !PT ;  /* 0x0000ffff05092812 */ /* 0x000fd600078ec0ff */
[----:B------:R-:W-:Y:S01]  /*2150*/  @UP0 UMOV UR36, UR8 ;  /* 0x0000000800240c82 */ /* 0x000fe20008000000 */
[----:B-1----:R-:W-:Y:S05]  /*2160*/  @!P0 BRA `(.L_x_40) ;  /* 0x0000000000b88947 */ /* 0x002fea0003800000 */
[----:B------:R-:W3:Y:S01]  /*2170*/  LDC.64 R4, c[0x0][0xb18] ;  /* 0x0002c600ff047b82 */ /* 0x000ee20000000a00 */
[----:B------:R-:W-:-:S07]  /*2180*/  ISETP.NE.AND P3, PT, R40, 0x1, PT ;  /* 0x000000012800780c */ /* 0x000fce0003f65270 */
[----:B------:R-:W1:Y:S08]  /*2190*/  LDC.64 R6, c[0x0][0xb10] ;  /* 0x0002c400ff067b82 */ /* 0x000e700000000a00 */
[----:B------:R-:W2:Y:S08]  /*21a0*/  LDC R14, c[0x0][0xb20] ;  /* 0x0002c800ff0e7b82 */ /* 0x000eb00000000800 */
[----:B------:R-:W4:Y:S01]  /*21b0*/  LDC R15, c[0x0][0xb0c] ;  /* 0x0002c300ff0f7b82 */ /* 0x000f220000000800 */
[----:B---3--:R-:W-:Y:S01]  /*21c0*/  IMAD.HI.U32 R21, R0, R5, RZ ;  /* 0x0000000500157227 */ /* 0x008fe200078e00ff */
[----:B------:R-:W-:-:S03]  /*21d0*/  ISETP.NE.AND P0, PT, R4, 0x1, PT ;  /* 0x000000010400780c */ /* 0x000fc60003f05270 */
[----:B------:R-:W-:-:S03]  /*21e0*/  IMAD.HI.U32 R5, R9, R5, RZ ;  /* 0x0000000509057227 */ /* 0x000fc600078e00ff */
[----:B------:R-:W3:Y:S01]  /*21f0*/  LDC.64 R2, c[0x0][0xb28] ;  /* 0x0002ca00ff027b82 */ /* 0x000ee20000000a00 */
[----:B-1----:R-:W-:-:S04]  /*2200*/  IMAD.HI.U32 R22, R8, R6, RZ ;  /* 0x0000000608167227 */ /* 0x002fc800078e00ff */
[----:B------:R-:W-:Y:S01]  /*2210*/  IMAD.HI.U32 R23, R10, R6, RZ ;  /* 0x000000060a177227 */ /* 0x000fe200078e00ff */
[----:B------:R-:W-:Y:S02]  /*2220*/  SHF.R.U32.HI R22, RZ, R7, R22 ;  /* 0x00000007ff167219 */ /* 0x000fe40000011616 */
[-C--:B--2---:R-:W-:Y:S02]  /*2230*/  SHF.R.U32.HI R21, RZ, R14.reuse, R21 ;  /* 0x0000000eff157219 */ /* 0x084fe40000011615 */
[----:B------:R-:W-:Y:S02]  /*2240*/  SHF.R.U32.HI R5, RZ, R14, R5 ;  /* 0x0000000eff057219 */ /* 0x000fe40000011605 */
[----:B------:R-:W-:Y:S02]  /*2250*/  SEL R21, R0, R21, !P0 ;  /* 0x0000001500157207 */ /* 0x000fe40004000000 */
[----:B------:R-:W-:Y:S02]  /*2260*/  SHF.R.U32.HI R23, RZ, R7, R23 ;  /* 0x00000007ff177219 */ /* 0x000fe40000011617 */
[----:B----4-:R-:W-:-:S02]  /*2270*/  ISETP.NE.AND P1, PT, R15, 0x1, PT ;  /* 0x000000010f00780c */ /* 0x010fc40003f25270 */
[----:B------:R-:W-:Y:S02]  /*2280*/  SEL R5, R9, R5, !P0 ;  /* 0x0000000509057207 */ /* 0x000fe40004000000 */
[----:B------:R-:W-:Y:S02]  /*2290*/  SEL R22, R8, R22, !P1 ;  /* 0x0000001608167207 */ /* 0x000fe40004800000 */
[----:B------:R-:W-:Y:S01]  /*22a0*/  SEL R23, R10, R23, !P1 ;  /* 0x000000170a177207 */ /* 0x000fe20004800000 */
[----:B---3--:R-:W-:-:S04]  /*22b0*/  IMAD.HI.U32 R20, R21, R2, RZ ;  /* 0x0000000215147227 */ /* 0x008fc800078e00ff */
        /* <DEDUP_REMOVED lines=10> */
[----:B------:R-:W-:-:S04]  /*2360*/  @!P0 IMAD.HI.U32 R7, R23, R2, RZ ;  /* 0x0000000217078227 */ /* 0x000fc800078e00ff */
[----:B------:R-:W-:Y:S01]  /*2370*/  IMAD.MOV R2, RZ, RZ, -R6 ;  /* 0x000000ffff027224 */ /* 0x000fe200078e0a06 */
[----:B------:R-:W-:Y:S02]  /*2380*/  @!P0 SHF.R.U32.HI R3, RZ, R3, R7 ;  /* 0x00000003ff038219 */ /* 0x000fe40000011607 */
[----:B------:R-:W-:Y:S01]  /*2390*/  IADD3 R7, PT, PT, -R5, RZ, RZ ;  /* 0x000000ff05077210 */ /* 0x000fe20007ffe1ff */
[----:B------:R-:W-:Y:S01]  /*23a0*/  IMAD R2, R40, R2, R5 ;  /* 0x0000000228027224 */ /* 0x000fe200078e0205 */
        /* <DEDUP_REMOVED lines=10> */
.L_x_40:
[----:B------:R-:W1:Y:S02]  /*2450*/  LDCU UR8, c[0x0][0xb30] ;  /* 0x00016600ff0877ac */ /* 0x000e640008000800 */
[----:B-1----:R-:W-:-:S09]  /*2460*/  UISETP.NE.AND UP0, UPT, UR8, 0x1, UPT ;  /* 0x000000010800788c */ /* 0x002fd2000bf05270 */
[----:B------:R-:W-:Y:S05]  /*2470*/  BRA.U UP0, `(.L_x_41) ;  /* 0x0000000100407547 */ /* 0x000fea000b800000 */
[----:B------:R-:W1:Y:S08]  /*2480*/  LDC.64 R4, c[0x0][0xb10] ;  /* 0x0002c400ff047b82 */ /* 0x000e700000000a00 */
[----:B------:R-:W2:Y:S08]  /*2490*/  LDC.64 R2, c[0x0][0xb18] ;  /* 0x0002c600ff027b82 */ /* 0x000eb00000000a00 */
[----:B------:R-:W4:Y:S08]  /*24a0*/  LDC R6, c[0x0][0xb20] ;  /* 0x0002c800ff067b82 */ /* 0x000f300000000800 */
[----:B------:R-:W3:Y:S01]  /*24b0*/  LDC R7, c[0x0][0xb0c] ;  /* 0x0002c300ff077b82 */ /* 0x000ee20000000800 */
[----:B-1----:R-:W-:-:S05]  /*24c0*/  IMAD.HI.U32 R4, R10, R4, RZ ;  /* 0x000000040a047227 */ /* 0x002fca00078e00ff */
[----:B------:R-:W-:Y:S01]  /*24d0*/  SHF.R.U32.HI R4, RZ, R5, R4 ;  /* 0x00000005ff047219 */ /* 0x000fe20000011604 */
[----:B--2---:R-:W-:Y:S01]  /*24e0*/  IMAD.HI.U32 R3, R9, R3, RZ ;  /* 0x0000000309037227 */ /* 0x004fe200078e00ff */
[----:B------:R-:W-:-:S04]  /*24f0*/  ISETP.NE.AND P0, PT, R2, 0x1, PT ;  /* 0x000000010200780c */ /* 0x000fc80003f05270 */
[----:B----4-:R-:W-:-:S04]  /*2500*/  SHF.R.U32.HI R3, RZ, R6, R3 ;  /* 0x00000006ff037219 */ /* 0x010fc80000011603 */
[----:B------:R-:W-:Y:S02]  /*2510*/  SEL R3, R9, R3, !P0 ;  /* 0x0000000309037207 */ /* 0x000fe40004000000 */
[----:B---3--:R-:W-:-:S04]  /*2520*/  ISETP.NE.AND P1, PT, R7, 0x1, PT ;  /* 0x000000010700780c */ /* 0x008fc80003f25270 */
[----:B------:R-:W-:-:S05]  /*2530*/  SEL R4, R10, R4, !P1 ;  /* 0x000000040a047207 */ /* 0x000fca0004800000 */
[----:B------:R-:W-:Y:S02]  /*2540*/  IMAD.IADD R5, R3, 0x1, -R4 ;  /* 0x0000000103057824 */ /* 0x000fe400078e0a04 */
[----:B------:R-:W-:Y:S02]  /*2550*/  IMAD.IADD R3, R4, 0x1, -R3 ;  /* 0x0000000104037824 */ /* 0x000fe400078e0a03 */
[----:B------:R-:W-:Y:S02]  /*2560*/  IMAD R10, R5, R7, R10 ;  /* 0x00000007050a7224 */ /* 0x000fe400078e020a */
[----:B------:R-:W-:-:S07]  /*2570*/  IMAD R9, R3, R2, R9 ;  /* 0x0000000203097224 */ /* 0x000fce00078e0209 */
.L_x_41:
[----:B------:R-:W-:Y:S01]  /*2580*/  VIADD R16, R16, 0x1 ;  /* 0x0000000110107836 */ /* 0x000fe20000000000 */
[----:B------:R-:W-:Y:S01]  /*2590*/  PLOP3.LUT P1, PT, PT, PT, PT, 0x80, 0x8 ;  /* 0x000000000008781c */ /* 0x000fe20003f2f070 */
[----:B------:R-:W-:Y:S02]  /*25a0*/  IMAD.IADD R14, R10, 0x1, R91 ;  /* 0x000000010a0e7824 */ /* 0x000fe400078e025b */
[----:B------:R-:W-:Y:S01]  /*25b0*/  IMAD.IADD R15, R9, 0x1, R90 ;  /* 0x00000001090f7824 */ /* 0x000fe200078e025a */
[----:B------:R-:W-:-:S04]  /*25c0*/  ISETP.NE.AND P0, PT, R16, 0x2, PT ;  /* 0x000000021000780c */ /* 0x000fc80003f05270 */
[----:B------:R-:W-:Y:S02]  /*25d0*/  SEL R2, RZ, 0x1, P0 ;  /* 0x00000001ff027807 */ /* 0x000fe40000000000 */
[----:B------:R-:W-:Y:S02]  /*25e0*/  SEL R16, R16, RZ, P0 ;  /* 0x000000ff10107207 */ /* 0x000fe40000000000 */
[----:B------:R-:W-:Y:S01]  /*25f0*/  LOP3.LUT R13, R13, R2, RZ, 0x3c, !PT ;  /* 0x000000020d0d7212 */ /* 0x000fe200078e3cff */
[----:B------:R-:W-:Y:S06]  /*2600*/  @P2 BRA `(.L_x_42) ;  /* 0xfffffff000582947 */ /* 0x000fec000383ffff */
[----:B------:R-:W-:Y:S01]  /*2610*/  UIADD3 UR6, UPT, UPT, UR6, 0x20, URZ ;  /* 0x0000002006067890 */ /* 0x000fe2000fffe0ff */
[----:B------:R-:W-:-:S03]  /*2620*/  SHF.L.U32 R2, R17, 0x1f, RZ ;  /* 0x0000001f11027819 */ /* 0x000fc600000006ff */
[----:B------:R-:W-:-:S09]  /*2630*/  ULEA UR4, UR23, UR6, 0x3 ;  /* 0x0000000617047291 */ /* 0x000fd2000f8e18ff */
[----:B------:R-:W1:Y:S02]  /*2640*/  SYNCS.PHASECHK.TRANS64.TRYWAIT P0, [UR4], R2 ;  /* 0x00000002ff0075a7 */ /* 0x000e640008001104 */
[----:B-1----:R-:W-:Y:S05]  /*2650*/  @!P0 BRA `(.L_x_43) ;  /* 0x0000006c00d88947 */ /* 0x002fea0003800000 */
.L_x_154:
[----:B------:R-:W-:-:S04]  /*2660*/  UIADD3 UR5, UPT, UPT, UR23, 0x1, URZ ;  /* 0x0000000117057890 */ /* 0x000fc8000fffe0ff */
[----:B------:R-:W-:-:S04]  /*2670*/  UISETP.NE.AND UP0, UPT, UR5, 0x4, UPT ;  /* 0x000000040500788c */ /* 0x000fc8000bf05270 */
[----:B------:R-:W-:Y:S02]  /*2680*/  USEL UR7, URZ, 0x1, UP0 ;  /* 0x00000001ff077887 */ /* 0x000fe40008000000 */
[----:B------:R-:W-:-:S04]  /*2690*/  USEL UR5, UR5, URZ, UP0 ;  /* 0x000000ff05057287 */ /* 0x000fc80008000000 */
[----:B------:R-:W-:Y:S01]  /*26a0*/  ULEA UR4, UR5, UR6, 0x3 ;  /* 0x0000000605047291 */ /* 0x000fe2000f8e18ff */
[----:B-1----:R-:W-:-:S04]  /*26b0*/  LOP3.LUT R2, R17, UR7, RZ, 0x3c, !PT ;  /* 0x0000000711027c12 */ /* 0x002fc8000f8e3cff */
[----:B------:R-:W-:-:S04]  /*26c0*/  SHF.L.U32 R3, R2, 0x1f, RZ ;  /* 0x0000001f02037819 */ /* 0x000fc800000006ff */
[----:B------:R-:W1:Y:S02]  /*26d0*/  SYNCS.PHASECHK.TRANS64.TRYWAIT P0, [UR4], R3 ;  /* 0x00000003ff0075a7 */ /* 0x000e640008001104 */
[----:B-1----:R-:W-:Y:S05]  /*26e0*/  @!P0 BRA `(.L_x_44) ;  /* 0x0000006c00cc8947 */ /* 0x002fea0003800000 */
.L_x_156:
[----:B------:R-:W-:-:S04]  /*26f0*/  UIADD3 UR5, UPT, UPT, UR5, 0x1, URZ ;  /* 0x0000000105057890 */ /* 0x000fc8000fffe0ff */
[----:B------:R-:W-:-:S04]  /*2700*/  UISETP.NE.AND UP0, UPT, UR5, 0x4, UPT ;  /* 0x000000040500788c */ /* 0x000fc8000bf05270 */
[----:B------:R-:W-:Y:S02]  /*2710*/  USEL UR7, URZ, 0x1, UP0 ;  /* 0x00000001ff077887 */ /* 0x000fe40008000000 */
[----:B------:R-:W-:-:S04]  /*2720*/  USEL UR5, UR5, URZ, UP0 ;  /* 0x000000ff05057287 */ /* 0x000fc80008000000 */
[----:B------:R-:W-:Y:S01]  /*2730*/  ULEA UR4, UR5, UR6, 0x3 ;  /* 0x0000000605047291 */ /* 0x000fe2000f8e18ff */
[----:B------:R-:W-:-:S04]  /*2740*/  LOP3.LUT R2, R2, UR7, RZ, 0x3c, !PT ;  /* 0x0000000702027c12 */ /* 0x000fc8000f8e3cff */
[----:B-1----:R-:W-:-:S04]  /*2750*/  SHF.L.U32 R3, R2, 0x1f, RZ ;  /* 0x0000001f02037819 */ /* 0x002fc800000006ff */
[----:B------:R-:W1:Y:S02]  /*2760*/  SYNCS.PHASECHK.TRANS64.TRYWAIT P0, [UR4], R3 ;  /* 0x00000003ff0075a7 */ /* 0x000e640008001104 */
[----:B-1----:R-:W-:Y:S05]  /*2770*/  @!P0 BRA `(.L_x_45) ;  /* 0x0000006c00c08947 */ /* 0x002fea0003800000 */
.L_x_158:
[----:B------:R-:W-:-:S04]  /*2780*/  UIADD3 UR5, UPT, UPT, UR5, 0x1, URZ ;  /* 0x0000000105057890 */ /* 0x000fc8000fffe0ff */
[----:B------:R-:W-:-:S04]  /*2790*/  UISETP.NE.AND UP0, UPT, UR5, 0x4, UPT ;  /* 0x000000040500788c */ /* 0x000fc8000bf05270 */
[----:B------:R-:W-:Y:S02]  /*27a0*/  USEL UR4, URZ, 0x1, UP0 ;  /* 0x00000001ff047887 */ /* 0x000fe40008000000 */
[----:B------:R-:W-:-:S04]  /*27b0*/  USEL UR5, UR5, URZ, UP0 ;  /* 0x000000ff05057287 */ /* 0x000fc80008000000 */
[----:B------:R-:W-:Y:S01]  /*27c0*/  ULEA UR5, UR5, UR6, 0x3 ;  /* 0x0000000605057291 */ /* 0x000fe2000f8e18ff */
[----:B------:R-:W-:-:S04]  /*27d0*/  LOP3.LUT R2, R2, UR4, RZ, 0x3c, !PT ;  /* 0x0000000402027c12 */ /* 0x000fc8000f8e3cff */
[----:B------:R-:W-:Y:S01]  /*27e0*/  SHF.L.U32 R2, R2, 0x1f, RZ ;  /* 0x0000001f02027819 */ /* 0x000fe200000006ff */
[----:B-1-3--:R-:W-:-:S07]  /*27f0*/  IMAD.U32 R0, RZ, RZ, UR5 ;  /* 0x00000005ff007e24 */ /* 0x00afce000f8e00ff */
.L_x_46:
[----:B-1----:R1:W2:Y:S02]  /*2800*/  SYNCS.PHASECHK.TRANS64.TRYWAIT P0, [R0+URZ], R2 ;  /* 0x00000002000075a7 */ /* 0x0022a400080011ff */
[----:B--2---:R-:W-:Y:S05]  /*2810*/  @!P0 NANOSLEEP.SYNCS 0x989680 ;  /* 0x009896800000895d */ /* 0x004fea0003900000 */
[----:B------:R-:W2:Y:S02]  /*2820*/  @!P0 SYNCS.PHASECHK.TRANS64 P0, [R0+URZ], R2 ;  /* 0x00000002000085a7 */ /* 0x000ea400080010ff */
[----:B--2---:R-:W-:Y:S05]  /*2830*/  @P0 EXIT ;  /* 0x000000000000094d */ /* 0x004fea0003800000 */
[----:B------:R-:W-:Y:S05]  /*2840*/  BRA `(.L_x_46) ;  /* 0xfffffffc00ec7947 */ /* 0x000fea000383ffff */
.L_x_22:
[----:B------:R-:W-:-:S04]  /*2850*/  UISETP.NE.AND UP1, UPT, UR37, URZ, UPT ;  /* 0x000000ff2500728c */ /* 0x000fc8000bf25270 */
[----:B------:R-:W-:-:S09]  /*2860*/  UISETP.NE.OR UP1, UPT, UR10, 0x1, UP1 ;  /* 0x000000010a00788c */ /* 0x000fd20008f25670 */
[----:B------:R-:W-:Y:S05]  /*2870*/  BRA.U UP1, `(.L_x_47) ;  /* 0x00000005014c7547 */ /* 0x000fea000b800000 */
[----:B------:R-:W-:Y:S01]  /*2880*/  HFMA2 R11, -RZ, RZ, 0, 0 ;  /* 0x00000000ff0b7431 */ /* 0x000fe200000001ff */
[----:B------:R-:W-:Y:S01]  /*2890*/  ISETP.GE.U32.AND P2, PT, R10, 0x2, PT ;  /* 0x000000020a00780c */ /* 0x000fe20003f46070 */
[----:B------:R-:W-:Y:S01]  /*28a0*/  IMAD.MOV.U32 R12, RZ, RZ, 0x1 ;  /* 0x00000001ff0c7424 */ /* 0x000fe200078e00ff */
[----:B------:R-:W-:Y:S01]  /*28b0*/  CS2R R8, SRZ ;  /* 0x0000000000087805 */ /* 0x000fe2000001ff00 */
[----:B------:R-:W-:Y:S01]  /*28c0*/  IMAD.MOV.U32 R3, RZ, RZ, RZ ;  /* 0x000000ffff037224 */ /* 0x000fe200078e00ff */
[----:B------:R-:W-:Y:S01]  /*28d0*/  UMOV UR4, 0x400 ;  /* 0x0000040000047882 */ /* 0x000fe20000000000 */
[----:B------:R-:W-:Y:S01]  /*28e0*/  UMOV UR6, URZ ;  /* 0x000000ff00067c82 */ /* 0x000fe20008000000 */
[----:B------:R-:W-:-:S12]  /*28f0*/  ULEA UR37, UR37, UR4, 0x18 ;  /* 0x0000000425257291 */ /* 0x000fd8000f8ec0ff */
.L_x_51:
[----:B------:R-:W-:Y:S02]  /*2900*/  LEA R0, R3, UR37, 0x3 ;  /* 0x0000002503007c11 */ /* 0x000fe4000f8e18ff */
[----:B------:R-:W-:-:S03]  /*2910*/  SHF.L.U32 R4, R8, 0x1f, RZ ;  /* 0x0000001f08047819 */ /* 0x000fc600000006ff */
[----:B------:R-:W-:Y:S01]  /*2920*/  VIADD R5, R0, 0x100 ;  /* 0x0000010000057836 */ /* 0x000fe20000000000 */
[----:B------:R-:W1:Y:S02]  /*2930*/  SYNCS.PHASECHK.TRANS64.TRYWAIT P0, [R0+URZ+0xf0], R4 ;  /* 0x0000f004000075a7 */ /* 0x000e6400080011ff */
[----:B-1----:R-:W-:Y:S05]  /*2940*/  @!P0 BRA `(.L_x_48) ;  /* 0x0000006c00648947 */ /* 0x002fea0003800000 */
.L_x_159:
[----:B------:R-:W-:Y:S01]  /*2950*/  ULEA UR5, UR6, UR37, 0x3 ;  /* 0x0000002506057291 */ /* 0x000fe2000f8e18ff */
[----:B-1----:R-:W-:Y:S01]  /*2960*/  PRMT R0, RZ, 0x654, R5 ;  /* 0x00000654ff007816 */ /* 0x002fe20000000005 */
[----:B------:R-:W-:Y:S01]  /*2970*/  @!P2 IMAD.MOV.U32 R4, RZ, RZ, 0x10 ;  /* 0x00000010ff04a424 */ /* 0x000fe200078e00ff */
[----:B------:R-:W-:Y:S01]  /*2980*/  SHF.L.U32 R5, R12, 0x1f, RZ ;  /* 0x0000001f0c057819 */ /* 0x000fe200000006ff */
[----:B------:R-:W-:Y:S01]  /*2990*/  UIADD3 UR4, UPT, UPT, UR5, 0x90, URZ ;  /* 0x0000009005047890 */ /* 0x000fe2000fffe0ff */
[----:B------:R1:W-:Y:S05]  /*29a0*/  SYNCS.ARRIVE.TRANS64.RED.A1T0 RZ, [R0+URZ], RZ ;  /* 0x000000ff00ff79a7 */ /* 0x0003ea00081004ff */
[----:B------:R-:W-:Y:S01]  /*29b0*/  IMAD.U32 R6, RZ, RZ, UR4 ;  /* 0x00000004ff067e24 */ /* 0x000fe2000f8e00ff */
[----:B------:R-:W2:Y:S04]  /*29c0*/  SYNCS.PHASECHK.TRANS64.TRYWAIT P0, [UR5+0xa0], R5 ;  /* 0x0000a005ff0075a7 */ /* 0x000ea80008001105 */
[----:B------:R-:W-:Y:S01]  /*29d0*/  PRMT R6, R10, 0x654, R6 ;  /* 0x000006540a067816 */ /* 0x000fe20000000006 */
[----:B-12---:R-:W-:Y:S06]  /*29e0*/  @!P0 BRA `(.L_x_49) ;  /* 0x0000006c00508947 */ /* 0x006fec0003800000 */
.L_x_161:
[----:B------:R-:W-:Y:S01]  /*29f0*/  ULEA UR4, UR6, UR37, 0x4 ;  /* 0x0000002506047291 */ /* 0x000fe2000f8e20ff */
[----:B------:R-:W-:Y:S01]  /*2a00*/  SEL R2, R6, R2, !P2 ;  /* 0x0000000206027207 */ /* 0x000fe20005000000 */
[----:B------:R-:W-:Y:S01]  /*2a10*/  UIADD3 UR5, UPT, UPT, UR5, 0x90, URZ ;  /* 0x0000009005057890 */ /* 0x000fe2000fffe0ff */
[----:B-1----:R-:W-:Y:S01]  /*2a20*/  LEA R0, R11, UR37, 0x3 ;  /* 0x000000250b007c11 */ /* 0x002fe2000f8e18ff */
[----:B------:R-:W-:Y:S01]  /*2a30*/  UIADD3 UR4, UPT, UPT, UR4, 0x120, URZ ;  /* 0x0000012004047890 */ /* 0x000fe2000fffe0ff */
[----:B------:R1:W-:Y:S01]  /*2a40*/  @!P2 SYNCS.ARRIVE.TRANS64.RED RZ, [R2+URZ], R4 ;  /* 0x0000000402ffa9a7 */ /* 0x0003e200080004ff */
[----:B------:R-:W-:Y:S01]  /*2a50*/  UIADD3 UR6, UPT, UPT, UR6, 0x1, URZ ;  /* 0x0000000106067890 */ /* 0x000fe2000fffe0ff */
[----:B------:R-:W-:-:S03]  /*2a60*/  VIADD R3, R3, 0x1 ;  /* 0x0000000103037836 */ /* 0x000fc60000000000 */
[----:B------:R-:W-:Y:S02]  /*2a70*/  UISETP.NE.AND UP0, UPT, UR6, 0x2, UPT ;  /* 0x000000020600788c */ /* 0x000fe4000bf05270 */
[----:B------:R-:W-:Y:S01]  /*2a80*/  ISETP.NE.AND P0, PT, R3, 0x2, PT ;  /* 0x000000020300780c */ /* 0x000fe20003f05270 */
[----:B------:R-:W-:Y:S06]  /*2a90*/  UGETNEXTWORKID.BROADCAST [UR4], [UR5] ;  /* 0x00000000040073ca */ /* 0x000fec0008000100 */
[----:B------:R-:W-:Y:S02]  /*2aa0*/  USEL UR4, URZ, 0x1, UP0 ;  /* 0x00000001ff047887 */ /* 0x000fe40008000000 */
[----:B------:R-:W-:-:S04]  /*2ab0*/  USEL UR6, UR6, URZ, UP0 ;  /* 0x000000ff06067287 */ /* 0x000fc80008000000 */
[----:B------:R-:W-:Y:S02]  /*2ac0*/  LOP3.LUT R12, R12, UR4, RZ, 0x3c, !PT ;  /* 0x000000040c0c7c12 */ /* 0x000fe4000f8e3cff */
[----:B-1----:R-:W-:-:S04]  /*2ad0*/  SHF.L.U32 R4, R9, 0x1f, RZ ;  /* 0x0000001f09047819 */ /* 0x002fc800000006ff */
[----:B------:R-:W1:Y:S02]  /*2ae0*/  SYNCS.PHASECHK.TRANS64.TRYWAIT P1, [R0+URZ+0x90], R4 ;  /* 0x00009004000075a7 */ /* 0x000e6400080211ff */
[----:B-1----:R-:W-:Y:S05]  /*2af0*/  @!P1 BRA `(.L_x_50) ;  /* 0x0000006c00249947 */ /* 0x002fea0003800000 */
.L_x_162:
[----:B-1----:R-:W-:Y:S01]  /*2b00*/  LEA R4, R11, UR37, 0x4 ;  /* 0x000000250b047c11 */ /* 0x002fe2000f8e20ff */
[----:B------:R-:W-:Y:S01]  /*2b10*/  VIADD R0, R0, 0xa0 ;  /* 0x000000a000007836 */ /* 0x000fe20000000000 */
[----:B------:R-:W-:Y:S01]  /*2b20*/  SEL R3, R3, RZ, P0 ;  /* 0x000000ff03037207 */ /* 0x000fe20000000000 */
[----:B------:R-:W-:-:S03]  /*2b30*/  VIADD R11, R11, 0x1 ;  /* 0x000000010b0b7836 */ /* 0x000fc60000000000 */
[----:B------:R-:W1:Y:S01]  /*2b40*/  LDS.128 R4, [R4+0x120] ;  /* 0x0001200004047984 */ /* 0x000e620000000c00 */
[----:B------:R-:W-:Y:S02]  /*2b50*/  PRMT R0, RZ, 0x654, R0 ;  /* 0x00000654ff007816 */ /* 0x000fe40000000000 */
[C---:B------:R-:W-:Y:S01]  /*2b60*/  ISETP.NE.AND P1, PT, R11.reuse, 0x2, PT ;  /* 0x000000020b00780c */ /* 0x040fe20003f25270 */
[----:B------:R-:W-:Y:S01]  /*2b70*/  @!PT LDS RZ, [RZ] ;  /* 0x00000000fffff984 */ /* 0x000fe20000000800 */
[----:B------:R-:W-:Y:S01]  /*2b80*/  @!PT LDS RZ, [RZ] ;  /* 0x00000000fffff984 */ /* 0x000fe20000000800 */
[----:B------:R-:W-:Y:S01]  /*2b90*/  @!PT LDS RZ, [RZ] ;  /* 0x00000000fffff984 */ /* 0x000fe20000000800 */
[----:B------:R-:W-:Y:S01]  /*2ba0*/  @!PT LDS RZ, [RZ] ;  /* 0x00000000fffff984 */ /* 0x000fe20000000800 */
[----:B------:R2:W-:Y:S06]  /*2bb0*/  MEMBAR.ALL.CTA ;  /* 0x0000000000007992 */ /* 0x0005ec0000008000 */
[----:B--2---:R-:W2:Y:S01]  /*2bc0*/  FENCE.VIEW.ASYNC.S ;  /* 0x00000000000073c6 */ /* 0x004ea20000000000 */
[----:B------:R-:W-:Y:S01]  /*2bd0*/  SEL R11, R11, RZ, P1 ;  /* 0x000000ff0b0b7207 */ /* 0x000fe20000800000 */
[----:B--2---:R2:W-:Y:S01]  /*2be0*/  SYNCS.ARRIVE.TRANS64.RED.A1T0 RZ, [R0+URZ], RZ ;  /* 0x000000ff00ff79a7 */ /* 0x0045e200081004ff */
[----:B-1----:R-:W-:-:S02]  /*2bf0*/  LOP3.LUT P3, RZ, R6, 0x1, RZ, 0xc0, !PT ;  /* 0x0000000106ff7812 */ /* 0x002fc4000786c0ff */
[----:B------:R-:W-:-:S04]  /*2c00*/  SEL R4, RZ, 0x1, P1 ;  /* 0x00000001ff047807 */ /* 0x000fc80000800000 */
[----:B------:R-:W-:Y:S02]  /*2c10*/  LOP3.LUT R9, R9, R4, RZ, 0x3c, !PT ;  /* 0x0000000409097212 */ /* 0x000fe400078e3cff */
[----:B--2---:R-:W-:-:S04]  /*2c20*/  SEL R0, RZ, 0x1, P0 ;  /* 0x00000001ff007807 */ /* 0x004fc80000000000 */
[----:B------:R-:W-:Y:S01]  /*2c30*/  LOP3.LUT R8, R8, R0, RZ, 0x3c, !PT ;  /* 0x0000000008087212 */ /* 0x000fe200078e3cff */
[----:B------:R-:W-:Y:S06]  /*2c40*/  @P3 BRA `(.L_x_51) ;  /* 0xfffffffc002c3947 */ /* 0x000fec000383ffff */
[----:B------:R-:W-:Y:S01]  /*2c50*/  ULEA UR5, UR6, UR37, 0x3 ;  /* 0x0000002506057291 */ /* 0x000fe2000f8e18ff */
[----:B------:R-:W-:-:S08]  /*2c60*/  SHF.L.U32 R2, R12, 0x1f, RZ ;  /* 0x0000001f0c027819 */ /* 0x000fd000000006ff */
[----:B------:R-:W1:Y:S02]  /*2c70*/  SYNCS.PHASECHK.TRANS64 P0, [UR5+0xa0], R2 ;  /* 0x0000a002ff0075a7 */ /* 0x000e640008001005 */
[----:B-1----:R-:W-:Y:S05]  /*2c80*/  @P0 BRA `(.L_x_52) ;  /* 0x0000000000080947 */ /* 0x002fea0003800000 */
[----:B------:R-:W1:Y:S02]  /*2c90*/  SYNCS.PHASECHK.TRANS64.TRYWAIT P0, [UR5+0xa0], R2 ;  /* 0x0000a002ff0075a7 */ /* 0x000e640008001105 */
[----:B-1----:R-:W-:Y:S05]  /*2ca0*/  @!P0 BRA `(.L_x_53) ;  /* 0x0000006800cc8947 */ /* 0x002fea0003800000 */
.L_x_52:
[----:B------:R-:W-:-:S04]  /*2cb0*/  UIADD3 UR4, UPT, UPT, UR6, 0x1, URZ ;  /* 0x0000000106047890 */ /* 0x000fc8000fffe0ff */
[----:B------:R-:W-:-:S04]  /*2cc0*/  UISETP.NE.AND UP0, UPT, UR4, 0x2, UPT ;  /* 0x000000020400788c */ /* 0x000fc8000bf05270 */
[----:B------:R-:W-:Y:S02]  /*2cd0*/  USEL UR7, URZ, 0x1, UP0 ;  /* 0x00000001ff077887 */ /* 0x000fe40008000000 */
[----:B------:R-:W-:-:S04]  /*2ce0*/  USEL UR4, UR4, URZ, UP0 ;  /* 0x000000ff04047287 */ /* 0x000fc80008000000 */
[----:B------:R-:W-:Y:S01]  /*2cf0*/  ULEA UR4, UR4, UR37, 0x3 ;  /* 0x0000002504047291 */ /* 0x000fe2000f8e18ff */
[----:B-1----:R-:W-:-:S04]  /*2d00*/  LOP3.LUT R2, R12, UR7, RZ, 0x3c, !PT ;  /* 0x000000070c027c12 */ /* 0x002fc8000f8e3cff */
[----:B------:R-:W-:-:S04]  /*2d10*/  SHF.L.U32 R0, R2, 0x1f, RZ ;  /* 0x0000001f02007819 */ /* 0x000fc800000006ff */
[----:B------:R-:W1:Y:S02]  /*2d20*/  SYNCS.PHASECHK.TRANS64 P0, [UR4+0xa0], R0 ;  /* 0x0000a000ff0075a7 */ /* 0x000e640008001004 */
[----:B-1----:R-:W-:Y:S05]  /*2d30*/  @P0 EXIT ;  /* 0x000000000000094d */ /* 0x002fea0003800000 */
[----:B------:R-:W-:Y:S02]  /*2d40*/  SHF.L.U32 R2, R2, 0x1f, RZ ;  /* 0x0000001f02027819 */ /* 0x000fe400000006ff */
[----:B------:R-:W-:-:S07]  /*2d50*/  MOV R0, UR4 ;  /* 0x0000000400007c02 */ /* 0x000fce0008000f00 */
.L_x_54:
[----:B-1----:R1:W2:Y:S02]  /*2d60*/  SYNCS.PHASECHK.TRANS64.TRYWAIT P0, [R0+URZ+0xa0], R2 ;  /* 0x0000a002000075a7 */ /* 0x0022a400080011ff */
[----:B--2---:R-:W-:Y:S05]  /*2d70*/  @!P0 NANOSLEEP.SYNCS 0x989680 ;  /* 0x009896800000895d */ /* 0x004fea0003900000 */
[----:B------:R-:W2:Y:S02]  /*2d80*/  @!P0 SYNCS.PHASECHK.TRANS64 P0, [R0+URZ+0xa0], R2 ;  /* 0x0000a002000085a7 */ /* 0x000ea400080010ff */
[----:B--2---:R-:W-:Y:S05]  /*2d90*/  @P0 EXIT ;  /* 0x000000000000094d */ /* 0x004fea0003800000 */
[----:B------:R-:W-:Y:S05]  /*2da0*/  BRA `(.L_x_54) ;  /* 0xfffffffc00ec7947 */ /* 0x000fea000383ffff */
.L_x_47:
[----:B------:R-:W-:Y:S05]  /*2db0*/  BRA.U UP4, `(.L_x_55) ;  /* 0x0000001104d87547 */ /* 0x000fea000b800000 */
[----:B------:R-:W-:Y:S01]  /*2dc0*/  UMOV UR6, 0x40 ;  /* 0x0000004000067882 */ /* 0x000fe20000000000 */
[----:B------:R-:W-:Y:S01]  /*2dd0*/  NOP ;  /* 0x0000000000007918 */ /* 0x000fe20000000000 */
[----:B------:R-:W-:Y:S01]  /*2de0*/  ULEA UR6, UR37, UR6, 0x18 ;  /* 0x0000000625067291 */ /* 0x000fe2000f8ec0ff */
[----:B------:R-:W-:Y:S02]  /*2df0*/  UMOV UR7, 0x400 ;  /* 0x0000040000077882 */ /* 0x000fe40000000000 */
[----:B------:R-:W-:-:S06]  /*2e00*/  ULEA UR37, UR37, UR7, 0x18 ;  /* 0x0000000725257291 */ /* 0x000fcc000f8ec0ff */
[----:B------:R-:W1:Y:S02]  /*2e10*/  LDS.U8 R2, [UR6+0x1c] ;  /* 0x00001c06ff027984 */ /* 0x000e640008000000 */
[----:B-1----:R-:W-:-:S13]  /*2e20*/  ISETP.NE.AND P0, PT, R2, RZ, PT ;  /* 0x000000ff0200720c */ /* 0x002fda0003f05270 */
[----:B------:R-:W-:Y:S05]  /*2e30*/  @P0 BRA `(.L_x_56) ;  /* 0x0000000400080947 */ /* 0x000fea0003800000 */
[----:B------:R-:W-:Y:S02]  /*2e40*/  UISETP.NE.U32.AND UP0, UPT, UR5, 0x1, UPT ;  /* 0x000000010500788c */ /* 0x000fe4000bf05070 */
[----:B------:R-:W-:-:S07]  /*2e50*/  UIADD3 UR8, UPT, UPT, UR6, 0x8, URZ ;  /* 0x0000000806087890 */ /* 0x000fce000fffe0ff */
[----:B------:R-:W-:Y:S05]  /*2e60*/  BRA.U !UP0, `(.L_x_57) ;  /* 0x00000001089c7547 */ /* 0x000fea000b800000 */
[----:B------:R-:W-:Y:S01]  /*2e70*/  ELECT P0, URZ, PT ;  /* 0x0000000000ff782f */ /* 0x000fe20003800000 */
[----:B------:R-:W-:-:S12]  /*2e80*/  BSSY B0, `(.L_x_57) ;  /* 0x0000025000007945 */ /* 0x000fd80003800000 */
[----:B------:R-:W-:Y:S05]  /*2e90*/  @!P0 BRA `(.L_x_58) ;  /* 0x00000000008c8947 */ /* 0x000fea0003800000 */
[----:B------:R-:W-:-:S05]  /*2ea0*/  UMOV UR7, 0x10 ;  /* 0x0000001000077882 */ /* 0x000fca0000000000 */
[----:B------:R-:W-:Y:S04]  /*2eb0*/  DEPBAR.LE SB1, 0x36 ;  /* 0x00009d800000791a */ /* 0x000fe80000000000 */
[----:B------:R-:W1:Y:S02]  /*2ec0*/  UTCATOMSWS.2CTA.FIND_AND_SET.ALIGN UP1, UR7, UR7 ;  /* 0x00000007000775e3 */ /* 0x000e640008220800 */
[----:B-1----:R-:W-:Y:S01]  /*2ed0*/  MOV R10, UR7 ;  /* 0x00000007000a7c02 */ /* 0x002fe20008000f00 */
[----:B------:R-:W-:Y:S06]  /*2ee0*/  BRA.U UP1, `(.L_x_59) ;  /* 0x0000000101187547 */ /* 0x000fec000b800000 */
.L_x_60:
[----:B------:R-:W-:Y:S05]  /*2ef0*/  NANOSLEEP 0x64 ;  /* 0x000000640000795d */ /* 0x000fea0003800000 */
[----:B------:R-:W-:-:S05]  /*2f00*/  UMOV UR7, 0x10 ;  /* 0x0000001000077882 */ /* 0x000fca0000000000 */
[----:B------:R-:W-:Y:S04]  /*2f10*/  DEPBAR.LE SB1, 0x36 ;  /* 0x00009d800000791a */ /* 0x000fe80000000000 */
[----:B------:R-:W1:Y:S02]  /*2f20*/  UTCATOMSWS.2CTA.FIND_AND_SET.ALIGN UP1, UR7, UR7 ;  /* 0x00000007000775e3 */ /* 0x000e640008220800 */
[----:B-1----:R-:W-:Y:S01]  /*2f30*/  MOV R10, UR7 ;  /* 0x00000007000a7c02 */ /* 0x002fe20008000f00 */
[----:B------:R-:W-:Y:S05]  /*2f40*/  BRA.U !UP1, `(.L_x_60) ;  /* 0xfffffffd09e87547 */ /* 0x000fea000b83ffff */
.L_x_59:
[----:B------:R-:W1:Y:S01]  /*2f50*/  LDS R5, [UR6+0x10] ;  /* 0x00001006ff057984 */ /* 0x000e620008000800 */
[----:B------:R-:W-:Y:S01]  /*2f60*/  IMAD.U32 R3, RZ, RZ, UR37 ;  /* 0x00000025ff037e24 */ /* 0x000fe2000f8e00ff */
[----:B------:R-:W-:-:S03]  /*2f70*/  MOV R2, UR4 ;  /* 0x0000000400027c02 */ /* 0x000fc60008000f00 */
[----:B------:R-:W-:Y:S01]  /*2f80*/  VIADD R3, R3, 0x140 ;  /* 0x0000014003037836 */ /* 0x000fe20000000000 */
[----:B-1----:R-:W-:-:S04]  /*2f90*/  SHF.L.U32 R5, R5, 0x1f, RZ ;  /* 0x0000001f05057819 */ /* 0x002fc800000006ff */
[----:B------:R-:W1:Y:S02]  /*2fa0*/  SYNCS.PHASECHK.TRANS64.TRYWAIT P0, [UR6+0x8], R5 ;  /* 0x00000805ff0075a7 */ /* 0x000e640008001106 */
[----:B-1----:R-:W-:Y:S05]  /*2fb0*/  @P0 BRA `(.L_x_61) ;  /* 0x0000000000080947 */ /* 0x002fea0003800000 */
[----:B------:R-:W1:Y:S02]  /*2fc0*/  SYNCS.PHASECHK.TRANS64.TRYWAIT P0, [UR6+0x8], R5 ;  /* 0x00000805ff0075a7 */ /* 0x000e640008001106 */
[----:B-1----:R-:W-:Y:S05]  /*2fd0*/  @!P0 BRA `(.L_x_62) ;  /* 0x0000006800188947 */ /* 0x002fea0003800000 */
.L_x_61:
[----:B-1----:R-:W-:Y:S01]  /*2fe0*/  HFMA2 R4, -RZ, RZ, 0, 5.9604644775390625e-08 ;  /* 0x00000001ff047431 */ /* 0x002fe200000001ff */
[----:B------:R-:W-:Y:S01]  /*2ff0*/  UPRMT UR7, UR4, 0x654, UR8 ;  /* 0x0000065404077896 */ /* 0x000fe20008000008 */
[----:B------:R-:W-:Y:S01]  /*3000*/  IMAD.MOV.U32 R7, RZ, RZ, 0xffff ;  /* 0x0000ffffff077424 */ /* 0x000fe200078e00ff */
[----:B------:R-:W-:Y:S01]  /*3010*/  PRMT R2, R2, 0x654, R3 ;  /* 0x0000065402027816 */ /* 0x000fe20000000003 */
[----:B------:R-:W-:Y:S02]  /*3020*/  IMAD.MOV.U32 R5, RZ, RZ, 0x4 ;  /* 0x00000004ff057424 */ /* 0x000fe400078e00ff */
[----:B------:R-:W-:Y:S01]  /*3030*/  IMAD.SHL.U32 R9, R10, 0x20, RZ ;  /* 0x000000200a097824 */ /* 0x000fe200078e00ff */
[----:B------:R-:W-:Y:S02]  /*3040*/  MOV R3, UR7 ;  /* 0x0000000700037c02 */ /* 0x000fe40008000f00 */
[-C--:B------:R-:W-:Y:S01]  /*3050*/  SHF.L.U32 R7, R7, R10.reuse, RZ ;  /* 0x0000000a07077219 */ /* 0x080fe200000006ff */
[----:B------:R1:W-:Y:S01]  /*3060*/  SYNCS.ARRIVE.TRANS64.RED RZ, [UR7], R5 ;  /* 0x00000005ffff79a7 */ /* 0x0003e20008000407 */
[----:B------:R-:W-:Y:S01]  /*3070*/  SHF.L.U32 R6, R4, R10, RZ ;  /* 0x0000000a04067219 */ /* 0x000fe200000006ff */
[----:B------:R1:W-:Y:S04]  /*3080*/  STS [UR37+0x140], R9 ;  /* 0x00014009ff007988 */ /* 0x0003e80008000825 */
[----:B------:R1:W-:Y:S04]  /*3090*/  STAS [R2.64], R10 ;  /* 0x0000000a02007dbd */ /* 0x0003e8000c0008ff */
[----:B------:R1:W-:Y:S04]  /*30a0*/  ATOMS.OR RZ, [UR6+0x14], R7 ;  /* 0x00001407ffff798c */ /* 0x0003e8000b000006 */
[----:B------:R1:W-:Y:S04]  /*30b0*/  ATOMS.OR RZ, [UR6+0x18], R6 ;  /* 0x00001806ffff798c */ /* 0x0003e8000b000006 */
[----:B------:R1:W-:Y:S02]  /*30c0*/  ATOMS.XOR RZ, [UR6+0x10], R4 ;  /* 0x00001004ffff798c */ /* 0x0003e4000b800006 */
.L_x_58:
[----:B------:R-:W-:Y:S05]  /*30d0*/  BSYNC B0 ;  /* 0x0000000000007941 */ /* 0x000fea0003800000 */
.L_x_57:
[----:B------:R-:W-:Y:S05]  /*30e0*/  BRA.U UP0, `(.L_x_63) ;  /* 0x00000001006c7547 */ /* 0x000fea000b800000 */
[----:B------:R-:W-:-:S03]  /*30f0*/  UMOV UR7, 0xffffffff ;  /* 0xffffffff00077882 */ /* 0x000fc60000000000 */
[----:B------:R-:W-:Y:S05]  /*3100*/  BRA.DIV UR7, `(.L_x_64) ;  /* 0x0000006607e47947 */ /* 0x000fea000b800000 */
[----:B------:R-:W-:-:S13]  /*3110*/  ELECT P6, URZ, PT ;  /* 0x0000000000ff782f */ /* 0x000fda00038c0000 */
.L_x_166:
[----:B------:R-:W-:Y:S05]  /*3120*/  @!P6 BRA `(.L_x_63) ;  /* 0x00000000005ce947 */ /* 0x000fea0003800000 */
[----:B-1----:R-:W1:Y:S02]  /*3130*/  LDS R3, [UR6+0x10] ;  /* 0x00001006ff037984 */ /* 0x002e640008000800 */
[----:B-1----:R-:W-:-:S04]  /*3140*/  SHF.L.U32 R3, R3, 0x1f, RZ ;  /* 0x0000001f03037819 */ /* 0x002fc800000006ff */
[----:B------:R-:W1:Y:S02]  /*3150*/  SYNCS.PHASECHK.TRANS64.TRYWAIT P0, [UR6+0x8], R3 ;  /* 0x00000803ff0075a7 */ /* 0x000e640008001106 */
[----:B-1----:R-:W-:Y:S05]  /*3160*/  @P0 BRA `(.L_x_65) ;  /* 0x0000000000080947 */ /* 0x002fea0003800000 */
[----:B------:R-:W1:Y:S02]  /*3170*/  SYNCS.PHASECHK.TRANS64.TRYWAIT P0, [UR6+0x8], R3 ;  /* 0x00000803ff0075a7 */ /* 0x000e640008001106 */
[----:B-1----:R-:W-:Y:S05]  /*3180*/  @!P0 BRA `(.L_x_66) ;  /* 0x0000006400e48947 */ /* 0x002fea0003800000 */
.L_x_65:
[----:B------:R-:W2:Y:S01]  /*3190*/  LDS R5, [UR37+0x140] ;  /* 0x00014025ff057984 */ /* 0x000ea20008000800 */
[----:B-1----:R-:W-:Y:S02]  /*31a0*/  HFMA2 R2, -RZ, RZ, 0, 5.9604644775390625e-08 ;  /* 0x00000001ff027431 */ /* 0x002fe400000001ff */
[----:B------:R-:W-:Y:S01]  /*31b0*/  IMAD.MOV.U32 R3, RZ, RZ, 0xffff ;  /* 0x0000ffffff037424 */ /* 0x000fe200078e00ff */
[----:B------:R-:W-:Y:S01]  /*31c0*/  UPRMT UR7, UR4, 0x654, UR8 ;  /* 0x0000065404077896 */ /* 0x000fe20008000008 */
[----:B--2---:R-:W-:-:S03]  /*31d0*/  IMAD.SHL.U32 R4, R5, 0x20, RZ ;  /* 0x0000002005047824 */ /* 0x004fc600078e00ff */
[-C--:B------:R-:W-:Y:S02]  /*31e0*/  SHF.L.U32 R3, R3, R5.reuse, RZ ;  /* 0x0000000503037219 */ /* 0x080fe400000006ff */
[----:B------:R-:W-:Y:S01]  /*31f0*/  SHF.L.U32 R5, R2, R5, RZ ;  /* 0x0000000502057219 */ /* 0x000fe200000006ff */
[----:B------:R2:W-:Y:S04]  /*3200*/  STS [UR37+0x140], R4 ;  /* 0x00014004ff007988 */ /* 0x0005e80008000825 */
[----:B------:R2:W-:Y:S04]  /*3210*/  ATOMS.OR RZ, [UR6+0x14], R3 ;  /* 0x00001403ffff798c */ /* 0x0005e8000b000006 */
[----:B------:R2:W-:Y:S01]  /*3220*/  ATOMS.OR RZ, [UR6+0x18], R5 ;  /* 0x00001805ffff798c */ /* 0x0005e2000b000006 */
[----:B------:R-:W-:Y:S03]  /*3230*/  SYNCS.ARRIVE.TRANS64.RED.A1T0 RZ, [UR7], RZ ;  /* 0x000000ffffff79a7 */ /* 0x000fe60008100407 */
[----:B------:R2:W-:Y:S01]  /*3240*/  ATOMS.XOR RZ, [UR6+0x10], R2 ;  /* 0x00001002ffff798c */ /* 0x0005e2000b800006 */
[----:B------:R-:W-:Y:S05]  /*3250*/  BRA `(.L_x_63) ;  /* 0x0000000000107947 */ /* 0x000fea0003800000 */
.L_x_56:
[----:B------:R-:W-:-:S05]  /*3260*/  MOV R2, 0xffffffff ;  /* 0xffffffff00027802 */ /* 0x000fca0000000f00 */
[----:B------:R1:W-:Y:S02]  /*3270*/  STS [UR37+0x140], R2 ;  /* 0x00014002ff007988 */ /* 0x0003e40008000825 */
[----:B-1----:R-:W-:Y:S02]  /*3280*/  MOV R2, 0x32a0 ;  /* 0x000032a000027802 */ /* 0x002fe40000000f00 */
[----:B-----5:R-:W-:Y:S05]  /*3290*/  CALL.REL.NOINC `($__internal_1_$__cuda_sm10x_tcgen05_guardrail_trap_phase_invalid_during_alloc) ;  /* 0x0000006c00b87944 */ /* 0x020fea0003c00000 */
.L_x_63:
[----:B------:R-:W-:Y:S05]  /*32a0*/  WARPSYNC.ALL ;  /* 0x0000000000007948 */ /* 0x000fea0003800000 */
[----:B------:R-:W3:Y:S01]  /*32b0*/  S2UR UR7, SR_CgaCtaId ;  /* 0x00000000000779c3 */ /* 0x000ee20000008800 */
[----:B------:R-:W-:Y:S01]  /*32c0*/  UMOV UR6, 0x400 ;  /* 0x0000040000067882 */ /* 0x000fe20000000000 */
[----:B------:R-:W-:-:S06]  /*32d0*/  NOP ;  /* 0x0000000000007918 */ /* 0x000fcc0000000000 */
[----:B------:R-:W-:Y:S06]  /*32e0*/  BAR.ARV 0x6, 0xa0 ;  /* 0x0182800000007b1d */ /* 0x000fec0000002000 */
[----:B------:R-:W4:Y:S01]  /*32f0*/  LDCU UR8, c[0x0][0x38c] ;  /* 0x00007180ff0877ac */ /* 0x000f220008000800 */
[----:B------:R-:W-:Y:S01]  /*3300*/  LOP3.LUT R0, R0, 0xffff, RZ, 0xc0, !PT ;  /* 0x0000ffff00007812 */ /* 0x000fe200078ec0ff */
[----:B-1----:R-:W-:Y:S01]  /*3310*/  IMAD.MOV.U32 R9, RZ, RZ, 0x1 ;  /* 0x00000001ff097424 */ /* 0x002fe200078e00ff */
[----:B------:R-:W-:Y:S01]  /*3320*/  LOP3.LUT R8, R8, 0xffff, RZ, 0xc0, !PT ;  /* 0x0000ffff08087812 */ /* 0x000fe200078ec0ff */
[----:B------:R-:W-:Y:S01]  /*3330*/  UMOV UR19, URZ ;  /* 0x000000ff00137c82 */ /* 0x000fe20008000000 */
[----:B------:R-:W-:Y:S01]  /*3340*/  R2UR UR11, R0 ;  /* 0x00000000000b72ca */ /* 0x000fe200000e0000 */
[----:B------:R-:W-:Y:S01]  /*3350*/  UMOV UR18, URZ ;  /* 0x000000ff00127c82 */ /* 0x000fe20008000000 */
[----:B------:R-:W-:Y:S01]  /*3360*/  R2UR UR12, R8 ;  /* 0x00000000080c72ca */ /* 0x000fe200000e0000 */
[----:B------:R-:W-:Y:S01]  /*3370*/  IMAD.MOV.U32 R8, RZ, RZ, RZ ;  /* 0x000000ffff087224 */ /* 0x000fe200078e00ff */
[----:B------:R-:W-:Y:S01]  /*3380*/  UMOV UR17, URZ ;  /* 0x000000ff00117c82 */ /* 0x000fe20008000000 */
[----:B---3--:R-:W-:-:S02]  /*3390*/  ULEA UR7, UR7, UR6, 0x18 ;  /* 0x0000000607077291 */ /* 0x008fc4000f8ec0ff */
[----:B------:R-:W-:Y:S02]  /*33a0*/  UISETP.NE.AND UP2, UPT, UR5, URZ, UPT ;  /* 0x000000ff0500728c */ /* 0x000fe4000bf45270 */
[----:B------:R-:W-:Y:S02]  /*33b0*/  UIADD3 UR13, UPT, UPT, UR7, 0x8400, URZ ;  /* 0x00008400070d7890 */ /* 0x000fe4000fffe0ff */
[----:B------:R-:W-:Y:S02]  /*33c0*/  UIADD3 UR14, UPT, UPT, UR7, 0x18400, URZ ;  /* 0x00018400070e7890 */ /* 0x000fe4000fffe0ff */
[----:B----4-:R-:W-:Y:S01]  /*33d0*/  UIADD3 UR8, UPT, UPT, UR8, 0x3f, URZ ;  /* 0x0000003f08087890 */ /* 0x010fe2000fffe0ff */
[----:B--2---:R-:W1:Y:S01]  /*33e0*/  LDS R2, [UR7+0x140] ;  /* 0x00014007ff027984 */ /* 0x004e620008000800 */
[----:B------:R-:W-:Y:S02]  /*33f0*/  USHF.R.U32.HI UR13, URZ, 0x4, UR13 ;  /* 0x00000004ff0d7899 */ /* 0x000fe4000801160d */
[----:B------:R-:W-:-:S02]  /*3400*/  USHF.R.S32.HI UR6, URZ, 0x1f, UR8 ;  /* 0x0000001fff067899 */ /* 0x000fc40008011408 */
[----:B------:R-:W-:Y:S02]  /*3410*/  USHF.R.U32.HI UR14, URZ, 0x4, UR14 ;  /* 0x00000004ff0e7899 */ /* 0x000fe4000801160e */
[----:B------:R-:W-:Y:S02]  /*3420*/  ULEA.HI UR6, UR6, UR8, URZ, 0x6 ;  /* 0x0000000806067291 */ /* 0x000fe4000f8f30ff */
[----:B------:R-:W-:Y:S02]  /*3430*/  ULOP3.LUT UR13, UR13, 0x3fff, URZ, 0xc0, !UPT ;  /* 0x00003fff0d0d7892 */ /* 0x000fe4000f8ec0ff */
[----:B------:R-:W-:Y:S02]  /*3440*/  USHF.R.S32.HI UR6, URZ, 0x6, UR6 ;  /* 0x00000006ff067899 */ /* 0x000fe40008011406 */
[----:B------:R-:W-:Y:S02]  /*3450*/  ULOP3.LUT UR14, UR14, 0x3fff, URZ, 0xc0, !UPT ;  /* 0x00003fff0e0e7892 */ /* 0x000fe4000f8ec0ff */
[----:B------:R-:W-:Y:S01]  /*3460*/  UISETP.LT.AND UP0, UPT, UR6, 0x1, UPT ;  /* 0x000000010600788c */ /* 0x000fe2000bf01270 */
[----:B------:R-:W-:Y:S01]  /*3470*/  UMOV UR28, 0x0 ;  /* 0x00000000001c7882 */ /* 0x000fe20000000000 */
[----:B------:R-:W-:Y:S01]  /*3480*/  UMOV UR29, 0x10200010 ;  /* 0x10200010001d7882 */ /* 0x000fe20000000000 */
[----:B------:R-:W-:-:S02]  /*3490*/  ULOP3.LUT UR13, UR13, 0x10000, URZ, 0xfc, !UPT ;  /* 0x000100000d0d7892 */ /* 0x000fc4000f8efcff */
[----:B------:R-:W-:Y:S02]  /*34a0*/  ULOP3.LUT UR14, UR14, 0x10000, URZ, 0xfc, !UPT ;  /* 0x000100000e0e7892 */ /* 0x000fe4000f8efcff */
[----:B------:R-:W-:Y:S01]  /*34b0*/  USEL UR20, UR6, 0x1, !UP0 ;  /* 0x0000000106147887 */ /* 0x000fe2000c000000 */
[----:B------:R-:W-:Y:S01]  /*34c0*/  UMOV UR26, 0x0 ;  /* 0x00000000001a7882 */ /* 0x000fe20000000000 */
[----:B------:R-:W-:Y:S01]  /*34d0*/  UMOV UR27, 0x10200010 ;  /* 0x10200010001b7882 */ /* 0x000fe20000000000 */
[----:B------:R-:W-:Y:S01]  /*34e0*/  UMOV UR24, 0x0 ;  /* 0x0000000000187882 */ /* 0x000fe20000000000 */
[----:B------:R-:W-:Y:S01]  /*34f0*/  UMOV UR25, 0x10200010 ;  /* 0x1020001000197882 */ /* 0x000fe20000000000 */
[----:B------:R-:W-:Y:S01]  /*3500*/  UMOV UR22, 0x0 ;  /* 0x0000000000167882 */ /* 0x000fe20000000000 */
[----:B------:R-:W-:Y:S01]  /*3510*/  UMOV UR23, 0x10200010 ;  /* 0x1020001000177882 */ /* 0x000fe20000000000 */
[----:B-1----:R-:W-:Y:S02]  /*3520*/  R2UR UR21, R2 ;  /* 0x00000000021572ca */ /* 0x002fe400000e0000 */
[----:B------:R-:W-:-:S13]  /*3530*/  CS2R R2, SRZ ;  /* 0x0000000000027805 */ /* 0x000fda000001ff00 */
.L_x_74:
[C---:B------:R-:W-:Y:S02]  /*3540*/  LEA R0, R8.reuse, UR7, 0x3 ;  /* 0x0000000708007c11 */ /* 0x040fe4000f8e18ff */
[----:B------:R-:W-:Y:S02]  /*3550*/  SHF.L.U32 R4, R3, 0x1f, RZ ;  /* 0x0000001f03047819 */ /* 0x000fe400000006ff */
[----:B------:R-:W-:Y:S02]  /*3560*/  LEA R5, R8, UR7, 0x4 ;  /* 0x0000000708057c11 */ /* 0x000fe4000f8e20ff */
[----:B------:R-:W1:Y:S02]  /*3570*/  SYNCS.PHASECHK.TRANS64.TRYWAIT P0, [R0+URZ+0x90], R4 ;  /* 0x00009004000075a7 */ /* 0x000e6400080011ff */
[----:B-1-34-:R-:W-:Y:S05]  /*3580*/  @!P0 BRA `(.L_x_67) ;  /* 0x0000006000fc8947 */ /* 0x01afea0003800000 */
.L_x_167:
[----:B-1----:R-:W1:Y:S01]  /*3590*/  LDS.128 R4, [R5+0x120] ;  /* 0x0001200005047984 */ /* 0x002e620000000c00 */
[----:B------:R-:W-:Y:S02]  /*35a0*/  VIADD R0, R0, 0xa0 ;  /* 0x000000a000007836 */ /* 0x000fe40000000000 */
[----:B------:R-:W-:Y:S01]  /*35b0*/  VIADD R8, R8, 0x1 ;  /* 0x0000000108087836 */ /* 0x000fe20000000000 */
[----:B------:R-:W-:Y:S01]  /*35c0*/  @!PT LDS RZ, [RZ] ;  /* 0x00000000fffff984 */ /* 0x000fe20000000800 */
[----:B------:R-:W-:Y:S01]  /*35d0*/  @!PT LDS RZ, [RZ] ;  /* 0x00000000fffff984 */ /* 0x000fe20000000800 */
[----:B------:R-:W-:Y:S01]  /*35e0*/  @!PT LDS RZ, [RZ] ;  /* 0x00000000fffff984 */ /* 0x000fe20000000800 */
[----:B------:R-:W-:Y:S01]  /*35f0*/  @!PT LDS RZ, [RZ] ;  /* 0x00000000fffff984 */ /* 0x000fe20000000800 */
[----:B------:R2:W-:Y:S06]  /*3600*/  MEMBAR.ALL.CTA ;  /* 0x0000000000007992 */ /* 0x0005ec0000008000 */
[----:B--2---:R-:W2:Y:S01]  /*3610*/  FENCE.VIEW.ASYNC.S ;  /* 0x00000000000073c6 */ /* 0x004ea20000000000 */
[----:B------:R-:W-:-:S04]  /*3620*/  PRMT R0, RZ, 0x654, R0 ;  /* 0x00000654ff007816 */ /* 0x000fc80000000000 */
[----:B--2---:R2:W-:Y:S01]  /*3630*/  SYNCS.ARRIVE.TRANS64.RED.A1T0 RZ, [R0+URZ], RZ ;  /* 0x000000ff00ff79a7 */ /* 0x0045e200081004ff */
[----:B-1----:R-:W-:Y:S01]  /*3640*/  LOP3.LUT P1, RZ, R6, 0x1, RZ, 0xc0, !PT ;  /* 0x0000000106ff7812 */ /* 0x002fe2000782c0ff */
[----:B--2---:R-:W-:-:S12]  /*3650*/  BRA.U UP2, `(.L_x_68) ;  /* 0x0000000502087547 */ /* 0x004fd8000b800000 */
[----:B------:R-:W1:Y:S01]  /*3660*/  LDCU UR8, c[0x0][0x38c] ;  /* 0x00007180ff0877ac */ /* 0x000e620008000800 */
[----:B------:R-:W-:Y:S02]  /*3670*/  PLOP3.LUT P2, PT, PT, PT, PT, 0x80, 0x8 ;  /* 0x000000000008781c */ /* 0x000fe40003f4f070 */
[----:B------:R-:W-:Y:S01]  /*3680*/  SHF.L.U32 R4, R9, 0x1f, RZ ;  /* 0x0000001f09047819 */ /* 0x000fe200000006ff */
[----:B------:R-:W-:Y:S02]  /*3690*/  ULEA UR9, UR19, UR7, 0x3 ;  /* 0x0000000713097291 */ /* 0x000fe4000f8e18ff */
[----:B------:R-:W-:Y:S02]  /*36a0*/  ULEA UR10, UR19, UR21, 0x7 ;  /* 0x00000015130a7291 */ /* 0x000fe4000f8e38ff */
[----:B-1----:R-:W-:-:S06]  /*36b0*/  UISETP.GE.AND UP0, UPT, UR8, 0x1, UPT ;  /* 0x000000010800788c */ /* 0x002fcc000bf06270 */
[----:B------:R-:W-:-:S05]  /*36c0*/  PLOP3.LUT P0, PT, PT, PT, UP0, 0x80, 0x8 ;  /* 0x000000000008781c */ /* 0x000fca0003f0f008 */
[----:B------:R-:W-:-:S08]  /*36d0*/  @UP0 ULEA UR8, UR18, UR7, 0x3 ;  /* 0x0000000712080291 */ /* 0x000fd0000f8e18ff */
[----:B------:R-:W-:-:S04]  /*36e0*/  @P0 SHF.L.U32 R0, R2, 0x1f, RZ ;  /* 0x0000001f02000819 */ /* 0x000fc800000006ff */
[----:B------:R1:W2:Y:S01]  /*36f0*/  @P0 SYNCS.PHASECHK.TRANS64.TRYWAIT P2, [UR8], R0 ;  /* 0x00000000ff0005a7 */ /* 0x0002a20008041108 */
[----:B------:R-:W3:Y:S02]  /*3700*/  SYNCS.PHASECHK.TRANS64.TRYWAIT P0, [UR9+0xd0], R4 ;  /* 0x0000d004ff0075a7 */ /* 0x000ee40008001109 */
[----:B-123--:R-:W-:Y:S05]  /*3710*/  @!P0 BRA `(.L_x_69) ;  /* 0x0000006000ac8947 */ /* 0x00efea0003800000 */
.L_x_169:
[----:B------:R-:W-:Y:S01]  /*3720*/  UMOV UR16, UR17 ;  /* 0x0000001100107c82 */ /* 0x000fe20008000000 */
[----:B------:R-:W-:Y:S05]  /*3730*/  BRA.U !UP0, `(.L_x_70) ;  /* 0x0000000108c07547 */ /* 0x000fea000b800000 */
[----:B------:R-:W-:Y:S02]  /*3740*/  UIADD3 UR16, UPT, UPT, UR20, UR17, URZ ;  /* 0x0000001114107290 */ /* 0x000fe4000fffe0ff */
[----:B------:R-:W-:Y:S01]  /*3750*/  UPLOP3.LUT UP3, UPT, UPT, UPT, UPT, 0x40, 0x4 ;  /* 0x000000000004789c */ /* 0x000fe20003f6e870 */
[----:B------:R-:W-:Y:S01]  /*3760*/  UMOV UR15, UR6 ;  /* 0x00000006000f7c82 */ /* 0x000fe20008000000 */
[----:B------:R-:W-:-:S09]  /*3770*/  UMOV UR46, UR18 ;  /* 0x00000012002e7c82 */ /* 0x000fd20008000000 */
.L_x_73:
[----:B--2---:R-:W-:Y:S01]  /*3780*/  ULEA UR8, UR46, UR7, 0x3 ;  /* 0x000000072e087291 */ /* 0x004fe2000f8e18ff */
[----:B---3--:R-:W-:Y:S11]  /*3790*/  @P2 BRA `(.L_x_71) ;  /* 0x00000000000c2947 */ /* 0x008ff60003800000 */
[----:B-1----:R-:W-:Y:S04]  /*37a0*/  SHF.L.U32 R4, R2, 0x1f, RZ ;  /* 0x0000001f02047819 */ /* 0x002fe800000006ff */
[----:B------:R-:W1:Y:S02]  /*37b0*/  SYNCS.PHASECHK.TRANS64.TRYWAIT P0, [UR8], R4 ;  /* 0x00000004ff0075a7 */ /* 0x000e640008001108 */
[----:B-1----:R-:W-:Y:S05]  /*37c0*/  @!P0 BRA `(.L_x_72) ;  /* 0x0000006000988947 */ /* 0x002fea0003800000 */
.L_x_71:
[----:B------:R-:W-:Y:S01]  /*37d0*/  UISETP.NE.AND UP0, UPT, UR15, 0x1, UPT ;  /* 0x000000010f00788c */ /* 0x000fe2000bf05270 */
[----:B------:R-:W-:Y:S01]  /*37e0*/  PLOP3.LUT P2, PT, PT, PT, PT, 0x80, 0x8 ;  /* 0x000000000008781c */ /* 0x000fe20003f4f070 */
[----:B------:R-:W-:Y:S02]  /*37f0*/  UIADD3 UR18, UPT, UPT, UR46, 0x1, URZ ;  /* 0x000000012e127890 */ /* 0x000fe4000fffe0ff */
[----:B------:R-:W-:Y:S02]  /*3800*/  ULEA UR32, UR46, UR14, 0x9 ;  /* 0x0000000e2e207291 */ /* 0x000fe4000f8e48ff */
[----:B------:R-:W-:Y:S01]  /*3810*/  UISETP.NE.AND UP1, UPT, UR18, 0x4, UPT ;  /* 0x000000041200788c */ /* 0x000fe2000bf25270 */
[----:B------:R-:W-:Y:S01]  /*3820*/  PLOP3.LUT P0, PT, PT, PT, UP0, 0x80, 0x8 ;  /* 0x000000000008781c */ /* 0x000fe20003f0f008 */
[----:B------:R-:W-:Y:S02]  /*3830*/  UIADD3 UR44, UPT, UPT, UR32, 0x2, URZ ;  /* 0x00000002202c7890 */ /* 0x000fe4000fffe0ff */
[----:B------:R-:W-:Y:S02]  /*3840*/  USEL UR31, URZ, 0x1, UP1 ;  /* 0x00000001ff1f7887 */ /* 0x000fe40008800000 */
[----:B------:R-:W-:Y:S02]  /*3850*/  USEL UR18, UR18, URZ, UP1 ;  /* 0x000000ff12127287 */ /* 0x000fe40008800000 */
[----:B------:R-:W-:Y:S02]  /*3860*/  UIADD3 UR40, UPT, UPT, UR32, 0x4, URZ ;  /* 0x0000000420287890 */ /* 0x000fe4000fffe0ff */
[----:B------:R-:W-:Y:S01]  /*3870*/  @UP0 ULEA UR30, UR18, UR7, 0x3 ;  /* 0x00000007121e0291 */ /* 0x000fe2000f8e18ff */
[----:B------:R-:W-:Y:S01]  /*3880*/  LOP3.LUT R2, R2, UR31, RZ, 0x3c, !PT ;  /* 0x0000001f02027c12 */ /* 0x000fe2000f8e3cff */
[----:B------:R-:W-:Y:S02]  /*3890*/  UIADD3 UR36, UPT, UPT, UR32, 0x6, URZ ;  /* 0x0000000620247890 */ /* 0x000fe4000fffe0ff */
[----:B------:R-:W-:Y:S01]  /*38a0*/  UIADD3 UR8, UPT, UPT, UR8, 0x20, URZ ;  /* 0x0000002008087890 */ /* 0x000fe2000fffe0ff */
[----:B-1----:R-:W-:Y:S01]  /*38b0*/  @P0 SHF.L.U32 R0, R2, 0x1f, RZ ;  /* 0x0000001f02000819 */ /* 0x002fe200000006ff */
[----:B------:R-:W-:Y:S02]  /*38c0*/  UIADD3 UR17, UPT, UPT, UR17, 0x1, URZ ;  /* 0x0000000111117890 */ /* 0x000fe4000fffe0ff */
[----:B------:R-:W-:Y:S01]  /*38d0*/  UIADD3 UR15, UPT, UPT, UR15, -0x1, URZ ;  /* 0xffffffff0f0f7890 */ /* 0x000fe2000fffe0ff */
[----:B------:R2:W3:Y:S01]  /*38e0*/  @P0 SYNCS.PHASECHK.TRANS64.TRYWAIT P2, [UR30], R0 ;  /* 0x00000000ff0005a7 */ /* 0x0004e2000804111e */
[----:B------:R-:W-:Y:S02]  /*38f0*/  ULEA UR30, UR46, UR13, 0xa ;  /* 0x0000000d2e1e7291 */ /* 0x000fe4000f8e50ff */
[----:B------:R-:W-:Y:S02]  /*3900*/  UISETP.NE.AND UP0, UPT, UR17, UR16, UPT ;  /* 0x000000101100728c */ /* 0x000fe4000bf05270 */
[----:B------:R-:W-:Y:S02]  /*3910*/  UIADD3 UR42, UPT, UPT, UR30, 0x2, URZ ;  /* 0x000000021e2a7890 */ /* 0x000fe4000fffe0ff */
[----:B------:R-:W-:Y:S02]  /*3920*/  UIADD3 UR38, UPT, UPT, UR30, 0x4, URZ ;  /* 0x000000041e267890 */ /* 0x000fe4000fffe0ff */
[----:B------:R-:W-:Y:S01]  /*3930*/  UIADD3 UR34, UPT, UPT, UR30, 0x6, URZ ;  /* 0x000000061e227890 */ /* 0x000fe2000fffe0ff */
[----:B------:R-:W-:Y:S01]  /*3940*/  UMOV UR33, 0x40004040 ;  /* 0x4000404000217882 */ /* 0x000fe20000000000 */
[----:B------:R-:W-:Y:S01]  /*3950*/  UMOV UR31, 0x40004040 ;  /* 0x40004040001f7882 */ /* 0x000fe20000000000 */
[----:B------:R-:W-:Y:S01]  /*3960*/  UMOV UR45, 0x40004040 ;  /* 0x40004040002d7882 */ /* 0x000fe20000000000 */
[----:B------:R2:W-:Y:S01]  /*3970*/  UTCHMMA.2CTA gdesc[UR30], gdesc[UR32], tmem[UR10], tmem[UR28], idesc[UR29], UP3 ;  /* 0x00ff1c201e0075ea */ /* 0x0005e20009a0000a */
[----:B------:R-:W-:Y:S01]  /*3980*/  UPLOP3.LUT UP3, UPT, UPT, UPT, UPT, 0x80, 0x8 ;  /* 0x000000000008789c */ /* 0x000fe20003f6f070 */
[----:B------:R-:W-:Y:S01]  /*3990*/  UMOV UR43, 0x40004040 ;  /* 0x40004040002b7882 */ /* 0x000fe20000000000 */
[----:B------:R-:W-:Y:S01]  /*39a0*/  UMOV UR41, 0x40004040 ;  /* 0x4000404000297882 */ /* 0x000fe20000000000 */
[----:B------:R2:W-:Y:S01]  /*39b0*/  UTCHMMA.2CTA gdesc[UR42], gdesc[UR44], tmem[UR10], tmem[UR26], idesc[UR27], UPT ;  /* 0x00ff1a2c2a0075ea */ /* 0x0005e2000ba0000a */
[----:B------:R-:W-:Y:S01]  /*39c0*/  UMOV UR39, 0x40004040 ;  /* 0x4000404000277882 */ /* 0x000fe20000000000 */
[----:B------:R-:W-:Y:S01]  /*39d0*/  UMOV UR37, 0x40004040 ;  /* 0x4000404000257882 */ /* 0x000fe20000000000 */
[----:B------:R-:W-:Y:S01]  /*39e0*/  UMOV UR35, 0x40004040 ;  /* 0x4000404000237882 */ /* 0x000fe20000000000 */
[----:B------:R2:W-:Y:S01]  /*39f0*/  UTCHMMA.2CTA gdesc[UR38], gdesc[UR40], tmem[UR10], tmem[UR24], idesc[UR25], UPT ;  /* 0x00ff1828260075ea */ /* 0x0005e2000ba0000a */
[----:B------:R2:W-:Y:S01]  /*3a00*/  UTCHMMA.2CTA gdesc[UR34], gdesc[UR36], tmem[UR10], tmem[UR22], idesc[UR23], UPT ;  /* 0x00ff1624220075ea */ /* 0x0005e2000ba0000a */
[----:B------:R2:W-:Y:S01]  /*3a10*/  UTCBAR.2CTA.MULTICAST [UR8], URZ, UR12 ;  /* 0x000000ff080073e9 */ /* 0x0005e2000820080c */
[----:B------:R-:W-:Y:S01]  /*3a20*/  UMOV UR46, UR18 ;  /* 0x00000012002e7c82 */ /* 0x000fe20008000000 */
[----:B------:R-:W-:Y:S05]  /*3a30*/  BRA.U UP0, `(.L_x_73) ;  /* 0xfffffffd00507547 */ /* 0x000fea000b83ffff */
.L_x_70:
[----:B------:R-:W-:Y:S01]  /*3a40*/  UIADD3 UR9, UPT, UPT, UR9, 0xb0, URZ ;  /* 0x000000b009097890 */ /* 0x000fe2000fffe0ff */
[----:B------:R-:W-:-:S08]  /*3a50*/  UMOV UR17, UR16 ;  /* 0x0000001000117c82 */ /* 0x000fd00008000000 */
[----:B------:R4:W-:Y:S01]  /*3a60*/  UTCBAR.2CTA.MULTICAST [UR9], URZ, UR11 ;  /* 0x000000ff090073e9 */ /* 0x0009e2000820080b */
[----:B------:R-:W-:Y:S02]  /*3a70*/  NOP ;  /* 0x0000000000007918 */ /* 0x000fe40000000000 */
.L_x_68:
[----:B------:R-:W-:Y:S01]  /*3a80*/  UIADD3 UR19, UPT, UPT, UR19, 0x1, URZ ;  /* 0x0000000113137890 */ /* 0x000fe2000fffe0ff */
[----:B------:R-:W-:-:S03]  /*3a90*/  ISETP.NE.AND P0, PT, R8, 0x2, PT ;  /* 0x000000020800780c */ /* 0x000fc60003f05270 */
[----:B------:R-:W-:Y:S01]  /*3aa0*/  UISETP.NE.AND UP0, UPT, UR19, 0x4, UPT ;  /* 0x000000041300788c */ /* 0x000fe2000bf05270 */
[----:B-12---:R-:W-:Y:S02]  /*3ab0*/  SEL R0, RZ, 0x1, P0 ;  /* 0x00000001ff007807 */ /* 0x006fe40000000000 */
[----:B------:R-:W-:Y:S01]  /*3ac0*/  SEL R8, R8, RZ, P0 ;  /* 0x000000ff08087207 */ /* 0x000fe20000000000 */
[----:B------:R-:W-:Y:S01]  /*3ad0*/  USEL UR8, URZ, 0x1, UP0 ;  /* 0x00000001ff087887 */ /* 0x000fe20008000000 */
[----:B------:R-:W-:Y:S01]  /*3ae0*/  LOP3.LUT R3, R3, R0, RZ, 0x3c, !PT ;  /* 0x0000000003037212 */ /* 0x000fe200078e3cff */
[----:B------:R-:W-:-:S04]  /*3af0*/  USEL UR19, UR19, URZ, UP0 ;  /* 0x000000ff13137287 */ /* 0x000fc80008000000 */
[----:B------:R-:W-:Y:S01]  /*3b00*/  LOP3.LUT R9, R9, UR8, RZ, 0x3c, !PT ;  /* 0x0000000809097c12 */ /* 0x000fe2000f8e3cff */
[----:B------:R-:W-:Y:S07]  /*3b10*/  @P1 BRA `(.L_x_74) ;  /* 0xfffffff800881947 */ /* 0x000fee000383ffff */
[----:B------:R-:W1:Y:S01]  /*3b20*/  S2UR UR6, SR_CgaCtaId ;  /* 0x00000000000679c3 */ /* 0x000e620000008800 */
[----:B------:R-:W-:Y:S01]  /*3b30*/  ELECT P0, URZ, PT ;  /* 0x0000000000ff782f */ /* 0x000fe20003800000 */
[----:B------:R-:W-:Y:S01]  /*3b40*/  HFMA2 R0, -RZ, RZ, 0, 5.9604644775390625e-08 ;  /* 0x00000001ff007431 */ /* 0x000fe200000001ff */
[----:B------:R-:W-:-:S05]  /*3b50*/  UMOV UR8, 0x40 ;  /* 0x0000004000087882 */ /* 0x000fca0000000000 */
[----:B------:R-:W-:Y:S01]  /*3b60*/  UVIRTCOUNT.DEALLOC.SMPOOL 0x80 ;  /* 0x000000800000784c */ /* 0x000fe20000000000 */
[----:B------:R-:W-:Y:S02]  /*3b70*/  UISETP.NE.AND UP0, UPT, UR5, URZ, UPT ;  /* 0x000000ff0500728c */ /* 0x000fe4000bf05270 */
[----:B-1----:R-:W-:-:S09]  /*3b80*/  ULEA UR6, UR6, UR8, 0x18 ;  /* 0x0000000806067291 */ /* 0x002fd2000f8ec0ff */
[----:B------:R1:W-:Y:S01]  /*3b90*/  @P0 STS.U8 [UR6+0x1c], R0 ;  /* 0x00001c00ff000988 */ /* 0x0003e20008000006 */
[----:B------:R-:W-:Y:S05]  /*3ba0*/  BRA.U UP0, `(.L_x_75) ;  /* 0x0000000100a07547 */ /* 0x000fea000b800000 */
[----:B------:R-:W-:Y:S01]  /*3bb0*/  UIADD3 UR5, UPT, UPT, UR7, 0xd0, URZ ;  /* 0x000000d007057890 */ /* 0x000fe2000fffe0ff */
[----:B------:R-:W-:-:S03]  /*3bc0*/  SHF.L.U32 R2, R9, 0x1f, RZ ;  /* 0x0000001f09027819 */ /* 0x000fc600000006ff */
[----:B------:R-:W-:-:S09]  /*3bd0*/  ULEA UR8, UR19, UR5, 0x3 ;  /* 0x0000000513087291 */ /* 0x000fd2000f8e18ff */
[----:B------:R-:W2:Y:S02]  /*3be0*/  SYNCS.PHASECHK.TRANS64.TRYWAIT P0, [UR8], R2 ;  /* 0x00000002ff0075a7 */ /* 0x000ea40008001108 */
[----:B--2---:R-:W-:Y:S05]  /*3bf0*/  @!P0 BRA `(.L_x_76) ;  /* 0x0000005c00a48947 */ /* 0x004fea0003800000 */
.L_x_172:
[----:B----4-:R-:W-:-:S04]  /*3c00*/  UIADD3 UR9, UPT, UPT, UR19, 0x1, URZ ;  /* 0x0000000113097890 */ /* 0x010fc8000fffe0ff */
        /* <DEDUP_REMOVED lines=8> */
.L_x_174:
        /* <DEDUP_REMOVED lines=9> */
.L_x_176:
[----:B------:R-:W-:-:S04]  /*3d20*/  UIADD3 UR9, UPT, UPT, UR9, 0x1, URZ ;  /* 0x0000000109097890 */ /* 0x000fc8000fffe0ff */
[----:B------:R-:W-:-:S04]  /*3d30*/  UISETP.NE.AND UP1, UPT, UR9, 0x4, UPT ;  /* 0x000000040900788c */ /* 0x000fc8000bf25270 */
[----:B------:R-:W-:Y:S02]  /*3d40*/  USEL UR8, URZ, 0x1, UP1 ;  /* 0x00000001ff087887 */ /* 0x000fe40008800000 */
[----:B------:R-:W-:-:S04]  /*3d50*/  USEL UR9, UR9, URZ, UP1 ;  /* 0x000000ff09097287 */ /* 0x000fc80008800000 */
[----:B------:R-:W-:Y:S01]  /*3d60*/  ULEA UR9, UR9, UR5, 0x3 ;  /* 0x0000000509097291 */ /* 0x000fe2000f8e18ff */
[----:B------:R-:W-:-:S04]  /*3d70*/  LOP3.LUT R2, R2, UR8, RZ, 0x3c, !PT ;  /* 0x0000000802027c12 */ /* 0x000fc8000f8e3cff */
[----:B------:R-:W-:Y:S01]  /*3d80*/  SHF.L.U32 R2, R2, 0x1f, RZ ;  /* 0x0000001f02027819 */ /* 0x000fe200000006ff */
[----:B-1----:R-:W-:-:S04]  /*3d90*/  IMAD.U32 R0, RZ, RZ, UR9 ;  /* 0x00000009ff007e24 */ /* 0x002fc8000f8e00ff */
[----:B------:R1:W2:Y:S03]  /*3da0*/  SYNCS.PHASECHK.TRANS64.TRYWAIT P0, [R0+URZ], R2 ;  /* 0x00000002000075a7 */ /* 0x0002a600080011ff */
[----:B--2---:R-:W-:Y:S05]  /*3db0*/  @!P0 NANOSLEEP.SYNCS 0x989680 ;  /* 0x009896800000895d */ /* 0x004fea0003900000 */
[----:B------:R-:W2:Y:S02]  /*3dc0*/  @!P0 SYNCS.PHASECHK.TRANS64 P0, [R0+URZ], R2 ;  /* 0x00000002000085a7 */ /* 0x000ea400080010ff */
[----:B--2---:R-:W-:Y:S05]  /*3dd0*/  @P0 BRA `(.L_x_79) ;  /* 0x0000000000200947 */ /* 0x004fea0003800000 */
.L_x_80:
[----:B--2---:R2:W4:Y:S02]  /*3de0*/  SYNCS.PHASECHK.TRANS64.TRYWAIT P0, [R0+URZ], R2 ;  /* 0x00000002000075a7 */ /* 0x00452400080011ff */
[----:B----4-:R-:W-:Y:S05]  /*3df0*/  @!P0 NANOSLEEP.SYNCS 0x989680 ;  /* 0x009896800000895d */ /* 0x010fea0003900000 */
[----:B------:R-:W4:Y:S02]  /*3e00*/  @!P0 SYNCS.PHASECHK.TRANS64 P0, [R0+URZ], R2 ;  /* 0x00000002000085a7 */ /* 0x000f2400080010ff */
[----:B----4-:R-:W-:Y:S05]  /*3e10*/  @!P0 BRA `(.L_x_80) ;  /* 0xfffffffc00f08947 */ /* 0x010fea000383ffff */
[----:B------:R-:W-:Y:S05]  /*3e20*/  BRA `(.L_x_79) ;  /* 0x00000000000c7947 */ /* 0x000fea0003800000 */
.L_x_75:
[----:B------:R-:W-:-:S04]  /*3e30*/  UIADD3 UR5, UPT, UPT, UR7, 0x110, URZ ;  /* 0x0000011007057890 */ /* 0x000fc8000fffe0ff */
[----:B------:R-:W-:-:S09]  /*3e40*/  UPRMT UR5, UR4, 0x654, UR5 ;  /* 0x0000065404057896 */ /* 0x000fd20008000005 */
[----:B------:R-:W-:Y:S03]  /*3e50*/  SYNCS.ARRIVE.TRANS64.RED.A1T0 RZ, [UR5], RZ ;  /* 0x000000ffffff79a7 */ /* 0x000fe60008100405 */
.L_x_79:
[----:B-12---:R-:W-:Y:S01]  /*3e60*/  SHF.L.U32 R2, RZ, 0x1f, RZ ;  /* 0x0000001fff027819 */ /* 0x006fe200000006ff */
[----:B------:R-:W-:Y:S01]  /*3e70*/  UIADD3 UR5, UPT, UPT, UR7, 0x110, URZ ;  /* 0x0000011007057890 */ /* 0x000fe2000fffe0ff */
[----:B------:R-:W-:Y:S02]  /*3e80*/  PLOP3.LUT P0, PT, PT, PT, UP0, 0x80, 0x8 ;  /* 0x000000000008781c */ /* 0x000fe40003f0f008 */
[----:B------:R-:W1:Y:S02]  /*3e90*/  SYNCS.PHASECHK.TRANS64.TRYWAIT P1, [UR7+0x110], R2 ;  /* 0x00011002ff0075a7 */ /* 0x000e640008021107 */
[----:B-1----:R-:W-:Y:S09]  /*3ea0*/  @!P1 BRA `(.L_x_81) ;  /* 0x0000005c00409947 */ /* 0x002ff20003800000 */
.L_x_178:
[----:B------:R-:W-:Y:S01]  /*3eb0*/  @!UP0 UPRMT UR5, UR4, 0x654, UR5 ;  /* 0x0000065404058896 */ /* 0x000fe20008000005 */
[----:B------:R-:W-:Y:S02]  /*3ec0*/  UMOV UR8, 0xffff ;  /* 0x0000ffff00087882 */ /* 0x000fe40000000000 */
[----:B------:R-:W-:-:S06]  /*3ed0*/  UMOV UR4, 0x1 ;  /* 0x0000000100047882 */ /* 0x000fcc0000000000 */
[----:B------:R-:W-:Y:S01]  /*3ee0*/  @!P0 SYNCS.ARRIVE.TRANS64.RED.A1T0 RZ, [UR5], RZ ;  /* 0x000000ffffff89a7 */ /* 0x000fe20008100405 */
[----:B------:R-:W-:Y:S01]  /*3ef0*/  NOP ;  /* 0x0000000000007918 */ /* 0x000fe20000000000 */
[----:B-1----:R-:W1:Y:S01]  /*3f00*/  LDS R0, [UR6+0x14] ;  /* 0x00001406ff007984 */ /* 0x002e620008000800 */
[----:B------:R-:W-:-:S04]  /*3f10*/  ULOP3.LUT UR5, UR21, 0xffff, URZ, 0xc0, !UPT ;  /* 0x0000ffff15057892 */ /* 0x000fc8000f8ec0ff */
[----:B------:R-:W-:-:S04]  /*3f20*/  USHF.R.U32.HI UR5, URZ, 0x5, UR5 ;  /* 0x00000005ff057899 */ /* 0x000fc80008011605 */
[----:B------:R-:W-:Y:S02]  /*3f30*/  USHF.L.U32 UR8, UR8, UR5, URZ ;  /* 0x0000000508087299 */ /* 0x000fe400080006ff */
[----:B------:R-:W-:-:S04]  /*3f40*/  USHF.L.U32 UR4, UR4, UR5, URZ ;  /* 0x0000000504047299 */ /* 0x000fc800080006ff */
[----:B-1----:R-:W-:-:S04]  /*3f50*/  LOP3.LUT R0, R0, UR8, RZ, 0xc0, !PT ;  /* 0x0000000800007c12 */ /* 0x002fc8000f8ec0ff */
[----:B------:R-:W-:-:S13]  /*3f60*/  ISETP.NE.AND P0, PT, R0, UR8, PT ;  /* 0x0000000800007c0c */ /* 0x000fda000bf05270 */
[----:B------:R-:W-:Y:S05]  /*3f70*/  @P0 BRA `(.L_x_82) ;  /* 0x0000000000580947 */ /* 0x000fea0003800000 */
[----:B------:R-:W1:Y:S02]  /*3f80*/  LDS R0, [UR6+0x18] ;  /* 0x00001806ff007984 */ /* 0x000e640008000800 */
[----:B-1----:R-:W-:-:S04]  /*3f90*/  LOP3.LUT R0, R0, UR4, RZ, 0xc0, !PT ;  /* 0x0000000400007c12 */ /* 0x002fc8000f8ec0ff */
[----:B------:R-:W-:-:S13]  /*3fa0*/  ISETP.NE.AND P0, PT, R0, UR4, PT ;  /* 0x0000000400007c0c */ /* 0x000fda000bf05270 */
[----:B------:R-:W-:Y:S05]  /*3fb0*/  @P0 BRA `(.L_x_83) ;  /* 0x00000000003c0947 */ /* 0x000fea0003800000 */
[----:B------:R-:W1:Y:S01]  /*3fc0*/  S2R R2, SR_LANEID ;  /* 0x0000000000027919 */ /* 0x000e620000000000 */
[----:B------:R-:W-:Y:S01]  /*3fd0*/  ULOP3.LUT UR8, URZ, UR8, URZ, 0x33, !UPT ;  /* 0x00000008ff087292 */ /* 0x000fe2000f8e33ff */
[----:B------:R-:W-:Y:S02]  /*3fe0*/  VOTEU.ANY UR7, UPT, PT ;  /* 0x0000000000077886 */ /* 0x000fe400038e0100 */
[----:B------:R-:W-:-:S03]  /*3ff0*/  UFLO.U32 UR7, UR7 ;  /* 0x00000007000772bd */ /* 0x000fc600080e0000 */
[----:B------:R-:W-:-:S04]  /*4000*/  IMAD.U32 R0, RZ, RZ, UR8 ;  /* 0x00000008ff007e24 */ /* 0x000fc8000f8e00ff */
[----:B------:R2:W3:Y:S02]  /*4010*/  REDUX UR5, R0 ;  /* 0x00000000000573c4 */ /* 0x0004e40000000000 */
[----:B------:R1:W-:Y:S02]  /*4020*/  UTCATOMSWS.AND URZ, UR8 ;  /* 0x0000000800ff79e3 */ /* 0x0003e40008000000 */
[----:B-1----:R-:W-:Y:S02]  /*4030*/  ISETP.EQ.U32.AND P0, PT, R2, UR7, PT ;  /* 0x0000000702007c0c */ /* 0x002fe4000bf02070 */
[----:B--2---:R-:W-:Y:S02]  /*4040*/  LOP3.LUT R0, RZ, UR4, RZ, 0x33, !PT ;  /* 0x00000004ff007c12 */ /* 0x004fe4000f8e33ff */
[----:B---3--:R-:W-:Y:S02]  /*4050*/  MOV R2, UR5 ;  /* 0x0000000500027c02 */ /* 0x008fe40008000f00 */
[----:B------:R-:W1:Y:S07]  /*4060*/  REDUX UR4, R0 ;  /* 0x00000000000473c4 */ /* 0x000e6e0000000000 */
[----:B------:R2:W-:Y:S01]  /*4070*/  @P0 ATOMS.AND RZ, [UR6+0x14], R2 ;  /* 0x00001402ffff098c */ /* 0x0005e2000a800006 */
[----:B-1----:R-:W-:-:S05]  /*4080*/  IMAD.U32 R0, RZ, RZ, UR4 ;  /* 0x00000004ff007e24 */ /* 0x002fca000f8e00ff */
[----:B------:R2:W-:Y:S01]  /*4090*/  @P0 ATOMS.AND RZ, [UR6+0x18], R0 ;  /* 0x00001800ffff098c */ /* 0x0005e2000a800006 */
[----:B------:R-:W-:Y:S05]  /*40a0*/  BRA `(.L_x_84) ;  /* 0x0000000000147947 */ /* 0x000fea0003800000 */
.L_x_83:
[----:B------:R-:W-:Y:S02]  /*40b0*/  MOV R2, 0x40d0 ;  /* 0x000040d000027802 */ /* 0x000fe40000000f00 */
[----:B---345:R-:W-:Y:S05]  /*40c0*/  CALL.REL.NOINC `($__internal_0_$__cuda_sm10x_tcgen05_guardrail_trap_col_being_dealloced_not_returned_by_alloc) ;  /* 0x0000006000207944 */ /* 0x038fea0003c00000 */
[----:B------:R-:W-:Y:S05]  /*40d0*/  BRA `(.L_x_84) ;  /* 0x0000000000087947 */ /* 0x000fea0003800000 */
.L_x_82:
[----:B------:R-:W-:Y:S02]  /*40e0*/  MOV R2, 0x4100 ;  /* 0x0000410000027802 */ /* 0x000fe40000000f00 */
[----:B---345:R-:W-:Y:S05]  /*40f0*/  CALL.REL.NOINC `($__internal_2_$__cuda_sm10x_tcgen05_guardrail_trap_unallocated_columns_being_dealloced) ;  /* 0x00000060002c7944 */ /* 0x038fea0003c00000 */
.L_x_84:
[----:B------:R-:W-:Y:S01]  /*4100*/  NOP ;  /* 0x0000000000007918 */ /* 0x000fe20000000000 */
[----:B----4-:R-:W-:Y:S05]  /*4110*/  EXIT ;  /* 0x000000000000794d */ /* 0x010fea0003800000 */
.L_x_55:
[----:B------:R-:W-:-:S09]  /*4120*/  UISETP.NE.OR UP5, UPT, UR10, 0x3, !UP5 ;  /* 0x000000030a00788c */ /* 0x000fd2000efa5670 */
[----:B------:R-:W-:Y:S05]  /*4130*/  BRA.U UP5, `(.L_x_85) ;  /* 0x0000001105087547 */ /* 0x000fea000b800000 */
[----:B------:R-:W1:Y:S01]  /*4140*/  LDC R0, c[0x0][0xb30] ;  /* 0x0002cc00ff007b82 */ /* 0x000e620000000800 */
[----:B------:R-:W2:Y:S01]  /*4150*/  LDCU.64 UR8, c[0x0][0x888] ;  /* 0x00011100ff0877ac */ /* 0x000ea20008000a00 */
[----:B------:R-:W-:Y:S02]  /*4160*/  HFMA2 R27, -RZ, RZ, 0, 0 ;  /* 0x00000000ff1b7431 */ /* 0x000fe400000001ff */
[----:B------:R-:W-:Y:S01]  /*4170*/  IMAD.MOV.U32 R29, RZ, RZ, 0x1 ;  /* 0x00000001ff1d7424 */ /* 0x000fe200078e00ff */
[----:B------:R-:W-:Y:S01]  /*4180*/  MOV R25, 0x2000 ;  /* 0x0000200000197802 */ /* 0x000fe20000000f00 */
[----:B------:R-:W3:Y:S01]  /*4190*/  LDCU.64 UR4, c[0x0][0x890] ;  /* 0x00011200ff0477ac */ /* 0x000ee20008000a00 */
[----:B------:R-:W-:Y:S01]  /*41a0*/  IMAD.MOV.U32 R28, RZ, RZ, RZ ;  /* 0x000000ffff1c7224 */ /* 0x000fe200078e00ff */
[----:B------:R-:W4:Y:S01]  /*41b0*/  LDC R24, c[0x0][0x370] ;  /* 0x0000dc00ff187b82 */ /* 0x000f220000000800 */
[----:B------:R-:W-:Y:S01]  /*41c0*/  UMOV UR7, 0x400 ;  /* 0x0000040000077882 */ /* 0x000fe20000000000 */
[----:B------:R-:W-:-:S02]  /*41d0*/  UPLOP3.LUT UP1, UPT, UPT, UPT, UPT, 0x40, 0x4 ;  /* 0x000000000004789c */ /* 0x000fc40003f2e870 */
[----:B------:R-:W-:-:S04]  /*41e0*/  ULEA UR7, UR37, UR7, 0x18 ;  /* 0x0000000725077291 */ /* 0x000fc8000f8ec0ff */
[----:B------:R-:W4:Y:S01]  /*41f0*/  LDC R3, c[0x0][0xb0c] ;  /* 0x0002c300ff037b82 */ /* 0x000f220000000800 */
[----:B------:R-:W-:Y:S02]  /*4200*/  UIADD3 UR13, UPT, UPT, UR7, 0x58, URZ ;  /* 0x00000058070d7890 */ /* 0x000fe4000fffe0ff */
[----:B--2---:R-:W-:Y:S02]  /*4210*/  UISETP.NE.U32.AND UP2, UPT, UR8, URZ, UPT ;  /* 0x000000ff0800728c */ /* 0x004fe4000bf45070 */
[----:B------:R-:W-:Y:S02]  /*4220*/  UIADD3 UR33, UPT, UPT, UR7, 0x40, URZ ;  /* 0x0000004007217890 */ /* 0x000fe4000fffe0ff */
[----:B---3--:R-:W-:Y:S01]  /*4230*/  UISETP.NE.U32.AND UP3, UPT, UR4, URZ, UPT ;  /* 0x000000ff0400728c */ /* 0x008fe2000bf65070 */
[----:B------:R-:W2:Y:S01]  /*4240*/  LDC R18, c[0x0][0xb20] ;  /* 0x0002c800ff127b82 */ /* 0x000ea20000000800 */
[----:B-1----:R-:W-:Y:S01]  /*4250*/  ISETP.NE.AND P1, PT, R0, 0x1, PT ;  /* 0x000000010000780c */ /* 0x002fe20003f25270 */
[----:B------:R-:W-:-:S02]  /*4260*/  UISETP.NE.AND.EX UP2, UPT, UR9, URZ, UPT, UP2 ;  /* 0x000000ff0900728c */ /* 0x000fc4000bf45320 */
[----:B------:R-:W-:Y:S02]  /*4270*/  UIADD3 UR25, UPT, UPT, UR7, 0x48, URZ ;  /* 0x0000004807197890 */ /* 0x000fe4000fffe0ff */
[----:B------:R-:W-:Y:S02]  /*4280*/  UIADD3 UR17, UPT, UPT, UR7, 0x50, URZ ;  /* 0x0000005007117890 */ /* 0x000fe4000fffe0ff */
[----:B------:R-:W1:Y:S01]  /*4290*/  LDC.64 R30, c[0x0][0x348] ;  /* 0x0000d200ff1e7b82 */ /* 0x000e620000000a00 */
[----:B------:R-:W-:Y:S02]  /*42a0*/  UPRMT UR13, UR37, 0x654, UR13 ;  /* 0x00000654250d7896 */ /* 0x000fe4000800000d */
[----:B------:R-:W-:-:S05]  /*42b0*/  UISETP.NE.AND.EX UP3, UPT, UR5, URZ, UPT, UP3 ;  /* 0x000000ff0500728c */ /* 0x000fca000bf65330 */
[----:B------:R-:W3:Y:S08]  /*42c0*/  LDC.64 R16, c[0x0][0xb10] ;  /* 0x0002c400ff107b82 */ /* 0x000ef00000000a00 */
[----:B------:R-:W1:Y:S08]  /*42d0*/  LDC.64 R6, c[0x0][0xb18] ;  /* 0x0002c600ff067b82 */ /* 0x000e700000000a00 */
[----:B------:R-:W1:Y:S08]  /*42e0*/  LDC.64 R4, c[0x0][0xb28] ;  /* 0x0002ca00ff047b82 */ /* 0x000e700000000a00 */
[----:B--2-4-:R-:W1:Y:S02]  /*42f0*/  LDC R19, c[0x0][0x374] ;  /* 0x0000dd00ff137b82 */ /* 0x014e640000000800 */
.L_x_96:
[C---:B------:R-:W-:Y:S02]  /*4300*/  LEA R0, R28.reuse, UR7, 0x3 ;  /* 0x000000071c007c11 */ /* 0x040fe4000f8e18ff */
[----:B------:R-:W-:Y:S02]  /*4310*/  SHF.L.U32 R2, R27, 0x1f, RZ ;  /* 0x0000001f1b027819 */ /* 0x000fe400000006ff */
[----:B------:R-:W-:Y:S02]  /*4320*/  LEA R20, R28, UR7, 0x4 ;  /* 0x000000071c147c11 */ /* 0x000fe4000f8e20ff */
[----:B--2---:R-:W2:Y:S02]  /*4330*/  SYNCS.PHASECHK.TRANS64.TRYWAIT P0, [R0+URZ+0x90], R2 ;  /* 0x00009002000075a7 */ /* 0x004ea400080011ff */
[----:B--2---:R-:W-:Y:S05]  /*4340*/  @!P0 BRA `(.L_x_86) ;  /* 0x0000005800308947 */ /* 0x004fea0003800000 */
.L_x_179:
[----:B------:R-:W-:Y:S01]  /*4350*/  ISETP.GE.AND P0, PT, R40, 0x1, PT ;  /* 0x000000012800780c */ /* 0x000fe20003f06270 */
[----:B------:R-:W4:Y:S01]  /*4360*/  LDS.128 R20, [R20+0x120] ;  /* 0x0001200014147984 */ /* 0x000f220000000c00 */
[----:B--2---:R-:W-:Y:S01]  /*4370*/  VIADD R0, R0, 0xa0 ;  /* 0x000000a000007836 */ /* 0x004fe20000000000 */
[----:B------:R-:W-:Y:S01]  /*4380*/  @!PT LDS RZ, [RZ] ;  /* 0x00000000fffff984 */ /* 0x000fe20000000800 */
[----:B------:R-:W-:Y:S01]  /*4390*/  @!PT LDS RZ, [RZ] ;  /* 0x00000000fffff984 */ /* 0x000fe20000000800 */
[----:B------:R-:W-:Y:S01]  /*43a0*/  @!PT LDS RZ, [RZ] ;  /* 0x00000000fffff984 */ /* 0x000fe20000000800 */
[----:B------:R-:W-:Y:S01]  /*43b0*/  @!PT LDS RZ, [RZ] ;  /* 0x00000000fffff984 */ /* 0x000fe20000000800 */
[----:B------:R2:W-:Y:S06]  /*43c0*/  MEMBAR.ALL.CTA ;  /* 0x0000000000007992 */ /* 0x0005ec0000008000 */
[----:B--2---:R-:W2:Y:S01]  /*43d0*/  FENCE.VIEW.ASYNC.S ;  /* 0x00000000000073c6 */ /* 0x004ea20000000000 */
[----:B------:R-:W-:Y:S04]  /*43e0*/  PRMT R0, RZ, 0x654, R0 ;  /* 0x00000654ff007816 */ /* 0x000fe80000000000 */
[----:B--2---:R2:W-:Y:S01]  /*43f0*/  SYNCS.ARRIVE.TRANS64.RED.A1T0 RZ, [R0+URZ], RZ ;  /* 0x000000ff00ff79a7 */ /* 0x0045e200081004ff */
[----:B----4-:R-:W-:Y:S11]  /*4400*/  LOP3.LUT P3, RZ, R22, 0x1, RZ, 0xc0, !PT ;  /* 0x0000000116ff7812 */ /* 0x010ff6000786c0ff */
[----:B------:R-:W-:Y:S02]  /*4410*/  @!UPT UIADD3 URZ, UPT, UPT, URZ, URZ, URZ ;  /* 0x000000fffffff290 */ /* 0x000fe4000fffe0ff */
[----:B------:R-:W-:Y:S02]  /*4420*/  @P3 MOV R11, R20 ;  /* 0x00000014000b3202 */ /* 0x000fe40000000f00 */
[----:B------:R-:W-:Y:S01]  /*4430*/  @P3 LOP3.LUT R10, R21, 0xffff, RZ, 0xc0, !PT ;  /* 0x0000ffff150a3812 */ /* 0x000fe200078ec0ff */
[----:B--2---:R-:W-:Y:S06]  /*4440*/  @!P0 BRA `(.L_x_87) ;  /* 0x0000000000a48947 */ /* 0x004fec0003800000 */
[-C--:B-1----:R-:W-:Y:S01]  /*4450*/  IMAD.HI.U32 R0, R19, R7.reuse, RZ ;  /* 0x0000000713007227 */ /* 0x082fe200078e00ff */
[----:B------:R-:W-:Y:S02]  /*4460*/  ISETP.NE.AND P0, PT, R6, 0x1, PT ;  /* 0x000000010600780c */ /* 0x000fe40003f05270 */
[----:B------:R-:W-:Y:S01]  /*4470*/  ISETP.NE.AND P2, PT, R40, 0x1, PT ;  /* 0x000000012800780c */ /* 0x000fe20003f45270 */
[----:B---3--:R-:W-:Y:S01]  /*4480*/  IMAD.HI.U32 R9, R24, R16, RZ ;  /* 0x0000001018097227 */ /* 0x008fe200078e00ff */
[----:B------:R-:W-:Y:S02]  /*4490*/  SHF.R.U32.HI R0, RZ, R18, R0 ;  /* 0x00000012ff007219 */ /* 0x000fe40000011600 */
[----:B------:R-:W-:Y:S01]  /*44a0*/  ISETP.NE.AND P4, PT, R3, 0x1, PT ;  /* 0x000000010300780c */ /* 0x000fe20003f85270 */
[----:B------:R-:W-:Y:S01]  /*44b0*/  IMAD.HI.U32 R13, R10, R7, RZ ;  /* 0x000000070a0d7227 */ /* 0x000fe200078e00ff */
[----:B------:R-:W-:Y:S02]  /*44c0*/  SHF.R.U32.HI R9, RZ, R17, R9 ;  /* 0x00000011ff097219 */ /* 0x000fe40000011609 */
[----:B------:R-:W-:Y:S01]  /*44d0*/  SEL R0, R19, R0, !P0 ;  /* 0x0000000013007207 */ /* 0x000fe20004000000 */
[----:B------:R-:W-:Y:S01]  /*44e0*/  IMAD.HI.U32 R12, R11, R16, RZ ;  /* 0x000000100b0c7227 */ /* 0x000fe200078e00ff */
[----:B------:R-:W-:Y:S03]  /*44f0*/  SEL R9, R24, R9, !P4 ;  /* 0x0000000918097207 */ /* 0x000fe60006000000 */
[-C--:B------:R-:W-:Y:S01]  /*4500*/  IMAD.HI.U32 R8, R0, R4.reuse, RZ ;  /* 0x0000000400087227 */ /* 0x080fe200078e00ff */
[----:B------:R-:W-:Y:S03]  /*4510*/  SHF.R.U32.HI R12, RZ, R17, R12 ;  /* 0x00000011ff0c7219 */ /* 0x000fe6000001160c */
[----:B------:R-:W-:Y:S01]  /*4520*/  IMAD.HI.U32 R2, R9, R4, RZ ;  /* 0x0000000409027227 */ /* 0x000fe200078e00ff */
[-C--:B------:R-:W-:Y:S02]  /*4530*/  @P2 SHF.R.U32.HI R0, RZ, R5.reuse, R8 ;  /* 0x00000005ff002219 */ /* 0x080fe40000011608 */
[----:B------:R-:W-:Y:S02]  /*4540*/  SHF.R.U32.HI R8, RZ, R18, R13 ;  /* 0x00000012ff087219 */ /* 0x000fe4000001160d */
[----:B------:R-:W-:Y:S01]  /*4550*/  @P2 SHF.R.U32.HI R9, RZ, R5, R2 ;  /* 0x00000005ff092219 */ /* 0x000fe20000011602 */
[----:B------:R-:W-:Y:S01]  /*4560*/  IMAD R0, R40, R0, RZ ;  /* 0x0000000028007224 */ /* 0x000fe200078e02ff */
[----:B------:R-:W-:Y:S02]  /*4570*/  SEL R8, R10, R8, !P0 ;  /* 0x000000080a087207 */ /* 0x000fe40004000000 */
[----:B------:R-:W-:Y:S01]  /*4580*/  SEL R2, R11, R12, !P4 ;  /* 0x0000000c0b027207 */ /* 0x000fe20006000000 */
[----:B------:R-:W-:Y:S01]  /*4590*/  IMAD R12, R40, R9, RZ ;  /* 0x00000009280c7224 */ /* 0x000fe200078e02ff */
[C---:B------:R-:W-:Y:S01]  /*45a0*/  ISETP.GE.AND P0, PT, R8.reuse, R0, PT ;  /* 0x000000000800720c */ /* 0x040fe20003f06270 */
[----:B------:R-:W-:Y:S03]  /*45b0*/  IMAD.HI.U32 R0, R8, R4, RZ ;  /* 0x0000000408007227 */ /* 0x000fe600078e00ff */
[----:B------:R-:W-:Y:S02]  /*45c0*/  ISETP.GE.OR P0, PT, R2, R12, P0 ;  /* 0x0000000c0200720c */ /* 0x000fe40000706670 */
[-C--:B------:R-:W-:Y:S04]  /*45d0*/  SHF.R.U32.HI R0, RZ, R5.reuse, R0 ;  /* 0x00000005ff007219 */ /* 0x080fe80000011600 */
[----:B------:R-:W-:Y:S05]  /*45e0*/  SEL R13, R8, R0, !P2 ;  /* 0x00000000080d7207 */ /* 0x000fea0005000000 */
[----:B------:R-:W-:Y:S02]  /*45f0*/  IMAD.MOV R12, RZ, RZ, -R13 ;  /* 0x000000ffff0c7224 */ /* 0x000fe400078e0a0d */
[----:B------:R-:W-:Y:S04]  /*4600*/  @!P0 IMAD.HI.U32 R0, R2, R4, RZ ;  /* 0x0000000402008227 */ /* 0x000fe800078e00ff */
[----:B------:R-:W-:Y:S01]  /*4610*/  IMAD R12, R40, R12, R8 ;  /* 0x0000000c280c7224 */ /* 0x000fe200078e0208 */
[----:B------:R-:W-:Y:S04]  /*4620*/  @!P0 SHF.R.U32.HI R0, RZ, R5, R0 ;  /* 0x00000005ff008219 */ /* 0x000fe80000011600 */
[----:B------:R-:W-:Y:S04]  /*4630*/  @!P0 SEL R0, R2, R0, !P2 ;  /* 0x0000000002008207 */ /* 0x000fe80005000000 */
[----:B------:R-:W-:Y:S01]  /*4640*/  @!P0 IADD3 R13, PT, PT, R13, -R0, RZ ;  /* 0x800000000d0d8210 */ /* 0x000fe20007ffe0ff */
[----:B------:R-:W-:Y:S01]  /*4650*/  @!P0 IMAD R0, R9, R12, R0 ;  /* 0x0000000c09008224 */ /* 0x000fe200078e0200 */
[----:B------:R-:W-:Y:S01]  /*4660*/  IADD3 R9, PT, PT, -R8, RZ, RZ ;  /* 0x000000ff08097210 */ /* 0x000fe20007ffe1ff */
[--C-:B------:R-:W-:Y:S02]  /*4670*/  IMAD.MOV R12, RZ, RZ, -R2.reuse ;  /* 0x000000ffff0c7224 */ /* 0x100fe400078e0a02 */
[----:B------:R-:W-:Y:S02]  /*4680*/  @!P0 IMAD R8, R13, R40, R2 ;  /* 0x000000280d088224 */ /* 0x000fe400078e0202 */
[----:B------:R-:W-:Y:S02]  /*4690*/  @!P0 IMAD.MOV.U32 R2, RZ, RZ, R0 ;  /* 0x000000ffff028224 */ /* 0x000fe400078e0000 */
[----:B------:R-:W-:Y:S02]  /*46a0*/  IMAD R11, R3, R12, R11 ;  /* 0x0000000c030b7224 */ /* 0x000fe400078e020b */
[----:B------:R-:W-:Y:S02]  /*46b0*/  IMAD R10, R6, R9, R10 ;  /* 0x00000009060a7224 */ /* 0x000fe400078e020a */
[----:B------:R-:W-:Y:S02]  /*46c0*/  IMAD R11, R2, R3, R11 ;  /* 0x00000003020b7224 */ /* 0x000fe400078e020b */
[----:B------:R-:W-:Y:S02]  /*46d0*/  IMAD R10, R8, R6, R10 ;  /* 0x00000006080a7224 */ /* 0x000fe400078e020a */
.L_x_87:
[----:B------:R-:W-:Y:S05]  /*46e0*/  BRA.U UP1, `(.L_x_88) ;  /* 0x0000000101107547 */ /* 0x000fea000b800000 */
[----:B------:R-:W-:Y:S04]  /*46f0*/  MOV R2, UR6 ;  /* 0x0000000600027c02 */ /* 0x000fe80008000f00 */
[----:B------:R-:W-:Y:S04]  /*4700*/  SHF.L.U32 R2, R2, 0x1f, RZ ;  /* 0x0000001f02027819 */ /* 0x000fe800000006ff */
[----:B------:R-:W2:Y:S02]  /*4710*/  SYNCS.PHASECHK.TRANS64.TRYWAIT P0, [UR7+0x88], R2 ;  /* 0x00008802ff0075a7 */ /* 0x000ea40008001107 */
[----:B--2---:R-:W-:Y:S05]  /*4720*/  @!P0 BRA `(.L_x_89) ;  /* 0x00000054004c8947 */ /* 0x004fea0003800000 */
.L_x_88:
[----:B------:R-:W-:Y:S02]  /*4730*/  R2UR UR35, R14 ;  /* 0x000000000e2372ca */ /* 0x000fe400000e0000 */
[----:B------:R-:W-:Y:S02]  /*4740*/  R2UR UR34, R15 ;  /* 0x000000000f2272ca */ /* 0x000fe400000e0000 */
[----:B------:R-:W-:Y:S02]  /*4750*/  ISETP.NE.U32.AND P2, PT, RZ, UR4, PT ;  /* 0x00000004ff007c0c */ /* 0x000fe4000bf45070 */
[----:B------:R-:W-:Y:S02]  /*4760*/  SHF.L.U32 R14, R29, 0x1f, RZ ;  /* 0x0000001f1d0e7819 */ /* 0x000fe400000006ff */
[----:B------:R-:W-:Y:S05]  /*4770*/  ISETP.NE.AND.EX P2, PT, RZ, UR5, PT, P2 ;  /* 0x00000005ff007c0c */ /* 0x000fea000bf45320 */
[----:B------:R-:W-:Y:S02]  /*4780*/  USHF.L.U32 UR35, UR35, 0x7, URZ ;  /* 0x0000000723237899 */ /* 0x000fe400080006ff */
[----:B------:R-:W-:Y:S01]  /*4790*/  USHF.L.U32 UR34, UR34, 0x7, URZ ;  /* 0x0000000722227899 */ /* 0x000fe200080006ff */
[----:B------:R-:W-:Y:S11]  /*47a0*/  BRA.U !UP3, `(.L_x_90) ;  /* 0x000000010b347547 */ /* 0x000ff6000b800000 */
[----:B------:R-:W-:Y:S01]  /*47b0*/  UPLOP3.LUT UP0, UPT, UPT, UPT, UP2, 0x80, 0x8 ;  /* 0x000000000008789c */ /* 0x000fe20003f0f020 */
[----:B--2---:R-:W-:Y:S02]  /*47c0*/  HFMA2 R0, -RZ, RZ, 0, 5.9604644775390625e-08 ;  /* 0x00000001ff007431 */ /* 0x004fe400000001ff */
[----:B------:R-:W-:Y:S03]  /*47d0*/  IMAD.MOV.U32 R92, RZ, RZ, 0x1 ;  /* 0x00000001ff5c7424 */ /* 0x000fe600078e00ff */
[----:B------:R-:W-:Y:S05]  /*47e0*/  PLOP3.LUT P0, PT, PT, PT, UP0, 0x80, 0x8 ;  /* 0x000000000008781c */ /* 0x000fea0003f0f008 */
[----:B------:R-:W2:Y:S01]  /*47f0*/  @UP0 LDCU.64 UR10, c[0x0][0x888] ;  /* 0x00011100ff0a07ac */ /* 0x000ea20008000a00 */
[----:B------:R-:W-:Y:S07]  /*4800*/  @UP0 UIMAD UR8, UR36, UR4, URZ ;  /* 0x00000004240802a4 */ /* 0x000fee000f8e02ff */
[----:B------:R-:W-:Y:S01]  /*4810*/  @!P0 PRMT R92, R0, 0x7610, R92 ;  /* 0x00007610005c8816 */ /* 0x000fe2000000005c */
[----:B--2---:R-:W-:Y:S03]  /*4820*/  @UP0 UIMAD.WIDE UR10, UR8, 0x4, UR10 ;  /* 0x00000004080a08a5 */ /* 0x004fe6000f8e020a */
[----:B------:R-:W2:Y:S03]  /*4830*/  @!UP0 LDCU UR8, c[0x0][0x880] ;  /* 0x00011000ff0887ac */ /* 0x000ea60008000800 */
[----:B------:R-:W-:Y:S01]  /*4840*/  IMAD.U32 R8, RZ, RZ, UR10 ;  /* 0x0000000aff087e24 */ /* 0x000fe2000f8e00ff */
[----:B------:R-:W-:Y:S05]  /*4850*/  MOV R9, UR11 ;  /* 0x0000000b00097c02 */ /* 0x000fea0008000f00 */
[----:B-----5:R4:W5:Y:S02]  /*4860*/  @P0 LDG.E R49, desc[UR46][R8.64] ;  /* 0x0000002e08310981 */ /* 0x020964000c1e1900 */
[----:B--2-4-:R-:W-:Y:S07]  /*4870*/  @!P0 IMAD.U32 R49, RZ, RZ, UR8 ;  /* 0x00000008ff318e24 */ /* 0x014fee000f8e00ff */
.L_x_90:
[----:B-----5:R-:W-:Y:S01]  /*4880*/  @!P2 FSETP.EQ.AND P0, PT, R49, RZ, PT ;  /* 0x000000ff3100a20b */ /* 0x020fe20003f02000 */
[----:B------:R-:W-:Y:S01]  /*4890*/  @!UPT UIADD3 URZ, UPT, UPT, URZ, URZ, URZ ;  /* 0x000000fffffff290 */ /* 0x000fe2000fffe0ff */
[----:B------:R-:W-:Y:S11]  /*48a0*/  @!P2 BRA `(.L_x_91) ;  /* 0x000000000014a947 */ /* 0x000ff60003800000 */
[----:B------:R-:W-:Y:S02]  /*48b0*/  LOP3.LUT P2, RZ, R92, 0xff, RZ, 0xc0, !PT ;  /* 0x000000ff5cff7812 */ /* 0x000fe4000784c0ff */
[----:B------:R-:W-:Y:S04]  /*48c0*/  PLOP3.LUT P0, PT, PT, PT, UP0, 0x80, 0x8 ;  /* 0x000000000008781c */ /* 0x000fe80003f0f008 */
[----:B------:R-:W-:Y:S07]  /*48d0*/  PLOP3.LUT P0, PT, P0, PT, PT, 0x8, 0x80 ;  /* 0x000000000080781c */ /* 0x000fee000070e170 */
[----:B------:R-:W-:Y:S11]  /*48e0*/  @P2 FSETP.EQ.AND P0, PT, R49, RZ, PT ;  /* 0x000000ff3100220b */ /* 0x000ff60003f02000 */
[----:B------:R-:W-:Y:S02]  /*48f0*/  @!UPT UIADD3 URZ, UPT, UPT, URZ, URZ, URZ ;  /* 0x000000fffffff290 */ /* 0x000fe4000fffe0ff */
.L_x_91:
[----:B------:R-:W4:Y:S01]  /*4900*/  SYNCS.PHASECHK.TRANS64.TRYWAIT P2, [UR7+0x60], R14 ;  /* 0x0000600eff0075a7 */ /* 0x000f220008041107 */
[----:B------:R-:W-:Y:S04]  /*4910*/  ELECT P4, URZ, PT ;  /* 0x0000000000ff782f */ /* 0x000fe80003880000 */
[----:B------:R-:W-:Y:S11]  /*4920*/  PLOP3.LUT P4, PT, P0, P4, PT, 0xf2, 0x2f ;  /* 0x00000000002f781c */ /* 0x000ff60000789e72 */
[----:B------:R-:W-:Y:S02]  /*4930*/  @!UPT UIADD3 URZ, UPT, UPT, URZ, URZ, URZ ;  /* 0x000000fffffff290 */ /* 0x000fe4000fffe0ff */
[----:B-1----:R-:W-:Y:S05]  /*4940*/  @!P4 IADD3 R8, P0, PT, R30, 0x580, RZ ;  /* 0x000005801e08c810 */ /* 0x002fea0007f1e0ff */
[----:B--2---:R-:W-:Y:S01]  /*4950*/  @!P4 IMAD.X R2, RZ, RZ, R31, P0 ;  /* 0x000000ffff02c224 */ /* 0x004fe200000e061f */
[----:B----4-:R-:W-:Y:S07]  /*4960*/  @!P2 BRA `(.L_x_92) ;  /* 0x0000005000d4a947 */ /* 0x010fee0003800000 */
.L_x_182:
[----:B------:R-:W-:Y:S01]  /*4970*/  @!P4 R2UR UR8, R2 ;  /* 0x000000000208c2ca */ /* 0x000fe200000e0000 */
[----:B------:R-:W-:Y:S01]  /*4980*/  VOTEU.ALL UP1, P4 ;  /* 0x0000000000ff7886 */ /* 0x000fe20002020000 */
[----:B------:R-:W-:Y:S01]  /*4990*/  @!P4 R2UR UR9, R8 ;  /* 0x000000000809c2ca */ /* 0x000fe200000e0000 */
[----:B-1----:R-:W-:Y:S01]  /*49a0*/  @!P4 IMAD.MOV.U32 R0, RZ, RZ, 0x2000 ;  /* 0x00002000ff00c424 */ /* 0x002fe200078e00ff */
[----:B------:R-:W-:Y:S01]  /*49b0*/  UMOV UR10, 0x0 ;  /* 0x00000000000a7882 */ /* 0x000fe20000000000 */
[----:B------:R-:W-:Y:S01]  /*49c0*/  UMOV UR11, 0x10000000 ;  /* 0x10000000000b7882 */ /* 0x000fe20000000000 */
[----:B------:R-:W-:Y:S01]  /*49d0*/  @!UP1 UIADD3 UR32, UPT, UPT, UR7, 0x200, URZ ;  /* 0x0000020007209890 */ /* 0x000fe2000fffe0ff */
[----:B------:R-:W-:Y:S06]  /*49e0*/  VOTEU.ALL UP1, P4 ;  /* 0x0000000000ff7886 */ /* 0x000fec0002020000 */
[----:B------:R-:W-:Y:S01]  /*49f0*/  IMAD.U32 R9, RZ, RZ, UR8 ;  /* 0x00000008ff097e24 */ /* 0x000fe2000f8e00ff */
[----:B------:R-:W-:Y:S01]  /*4a00*/  UPRMT UR8, UR37, 0x654, UR33 ;  /* 0x0000065425087896 */ /* 0x000fe20008000021 */
[----:B------:R-:W-:Y:S03]  /*4a10*/  IMAD.U32 R8, RZ, RZ, UR9 ;  /* 0x00000009ff087e24 */ /* 0x000fe6000f8e00ff */
[----:B------:R-:W-:Y:S02]  /*4a20*/  @!P4 R2UR UR15, R9 ;  /* 0x00000000090fc2ca */ /* 0x000fe400000e0000 */
[----:B------:R-:W-:Y:S02]  /*4a30*/  @!P4 R2UR UR14, R8 ;  /* 0x00000000080ec2ca */ /* 0x000fe400000e0000 */
[----:B------:R-:W-:Y:S05]  /*4a40*/  @!P4 IADD3 R8, P0, PT, R30, 0x580, RZ ;  /* 0x000005801e08c810 */ /* 0x000fea0007f1e0ff */
[----:B------:R-:W-:Y:S06]  /*4a50*/  @!P4 IMAD.X R2, RZ, RZ, R31, P0 ;  /* 0x000000ffff02c224 */ /* 0x000fec00000e061f */
[----:B------:R1:W-:Y:S01]  /*4a60*/  @!UP1 UTMALDG.3D [UR32], [UR14], desc[UR10] ;  /* 0x00000a200e0095b4 */ /* 0x0003e20008011000 */
[----:B------:R1:W-:Y:S01]  /*4a70*/  @!P4 SYNCS.ARRIVE.TRANS64.RED.A0TR RZ, [UR7+0x40], R0 ;  /* 0x00004000ffffc9a7 */ /* 0x0003e20008300407 */
[----:B------:R-:W-:Y:S01]  /*4a80*/  SYNCS.ARRIVE.TRANS64.RED.A1T0 RZ, [UR8], RZ ;  /* 0x000000ffffff79a7 */ /* 0x000fe20008100408 */
[----:B------:R-:W2:Y:S02]  /*4a90*/  SYNCS.PHASECHK.TRANS64.TRYWAIT P2, [UR7+0x68], R14 ;  /* 0x0000680eff0075a7 */ /* 0x000ea40008041107 */
[----:B-12---:R-:W-:Y:S05]  /*4aa0*/  @!P2 BRA `(.L_x_93) ;  /* 0x00000050009ca947 */ /* 0x006fea0003800000 */
.L_x_184:
[----:B------:R-:W-:Y:S01]  /*4ab0*/  @!P4 R2UR UR8, R2 ;  /* 0x000000000208c2ca */ /* 0x000fe200000e0000 */
[----:B------:R-:W-:Y:S01]  /*4ac0*/  VOTEU.ALL UP1, P4 ;  /* 0x0000000000ff7886 */ /* 0x000fe20002020000 */
[----:B------:R-:W-:Y:S01]  /*4ad0*/  @!P4 R2UR UR9, R8 ;  /* 0x000000000809c2ca */ /* 0x000fe200000e0000 */
[----:B-1----:R-:W-:Y:S01]  /*4ae0*/  @!P4 IMAD.MOV.U32 R0, RZ, RZ, 0x2000 ;  /* 0x00002000ff00c424 */ /* 0x002fe200078e00ff */
[----:B------:R-:W-:Y:S01]  /*4af0*/  UMOV UR10, 0x0 ;  /* 0x00000000000a7882 */ /* 0x000fe20000000000 */
[----:B------:R-:W-:Y:S01]  /*4b00*/  UMOV UR11, 0x10000000 ;  /* 0x10000000000b7882 */ /* 0x000fe20000000000 */
[----:B------:R-:W-:Y:S02]  /*4b10*/  @!UP1 UIADD3 UR26, UPT, UPT, UR34, 0x20, URZ ;  /* 0x00000020221a9890 */ /* 0x000fe4000fffe0ff */
[----:B------:R-:W-:Y:S01]  /*4b20*/  @!UP1 UIADD3 UR24, UPT, UPT, UR7, 0x2200, URZ ;  /* 0x0000220007189890 */ /* 0x000fe2000fffe0ff */
[----:B------:R-:W-:Y:S01]  /*4b30*/  VOTEU.ALL UP1, P4 ;  /* 0x0000000000ff7886 */ /* 0x000fe20002020000 */
[----:B------:R-:W-:Y:S01]  /*4b40*/  UMOV UR27, UR35 ;  /* 0x00000023001b7c82 */ /* 0x000fe20008000000 */
[----:B------:R-:W-:Y:S02]  /*4b50*/  UMOV UR28, UR36 ;  /* 0x00000024001c7c82 */ /* 0x000fe40008000000 */
        /* <DEDUP_REMOVED lines=12> */
.L_x_186:
[----:B------:R-:W2:Y:S01]  /*4c20*/  LDC.64 R12, c[0x0][0xb18] ;  /* 0x0002c600ff0c7b82 */ /* 0x000ea20000000a00 */
[----:B------:R-:W-:Y:S01]  /*4c30*/  @!P4 R2UR UR8, R2 ;  /* 0x000000000208c2ca */ /* 0x000fe200000e0000 */
[----:B------:R-:W-:Y:S01]  /*4c40*/  VOTEU.ALL UP1, P4 ;  /* 0x0000000000ff7886 */ /* 0x000fe20002020000 */
[----:B------:R-:W-:Y:S01]  /*4c50*/  @!P4 R2UR UR9, R8 ;  /* 0x000000000809c2ca */ /* 0x000fe200000e0000 */
[----:B-1----:R-:W-:Y:S01]  /*4c60*/  @!P4 IMAD.MOV.U32 R0, RZ, RZ, 0x2000 ;  /* 0x00002000ff00c424 */ /* 0x002fe200078e00ff */
[----:B------:R-:W-:Y:S03]  /*4c70*/  UMOV UR10, 0x0 ;  /* 0x00000000000a7882 */ /* 0x000fe60000000000 */
[----:B------:R-:W1:Y:S01]  /*4c80*/  @!P1 LDC R2, c[0x0][0xb0c] ;  /* 0x0002c300ff029b82 */ /* 0x000e620000000800 */
[----:B------:R-:W-:Y:S01]  /*4c90*/  @!UP1 UIADD3 UR18, UPT, UPT, UR34, 0x40, URZ ;  /* 0x0000004022129890 */ /* 0x000fe2000fffe0ff */
[----:B------:R-:W-:Y:S01]  /*4ca0*/  @P3 SHF.R.U32.HI R26, RZ, 0x10, R21 ;  /* 0x00000010ff1a3819 */ /* 0x000fe20000011615 */
[----:B------:R-:W-:Y:S01]  /*4cb0*/  @!UP1 UIADD3 UR16, UPT, UPT, UR7, 0x4200, URZ ;  /* 0x0000420007109890 */ /* 0x000fe2000fffe0ff */
[----:B------:R-:W-:Y:S01]  /*4cc0*/  VIADD R28, R28, 0x1 ;  /* 0x000000011c1c7836 */ /* 0x000fe20000000000 */
[----:B------:R-:W-:Y:S01]  /*4cd0*/  VOTEU.ALL UP1, P4 ;  /* 0x0000000000ff7886 */ /* 0x000fe20002020000 */
[----:B------:R-:W-:Y:S01]  /*4ce0*/  UMOV UR11, 0x10000000 ;  /* 0x10000000000b7882 */ /* 0x000fe20000000000 */
[----:B------:R-:W-:Y:S01]  /*4cf0*/  UMOV UR19, UR35 ;  /* 0x0000002300137c82 */ /* 0x000fe20008000000 */
[----:B------:R-:W-:Y:S01]  /*4d00*/  IMAD.U32 R9, RZ, RZ, UR8 ;  /* 0x00000008ff097e24 */ /* 0x000fe2000f8e00ff */
[----:B------:R-:W-:Y:S01]  /*4d10*/  UMOV UR20, UR36 ;  /* 0x0000002400147c82 */ /* 0x000fe20008000000 */
[----:B------:R-:W-:Y:S01]  /*4d20*/  IMAD.U32 R8, RZ, RZ, UR9 ;  /* 0x00000009ff087e24 */ /* 0x000fe2000f8e00ff */
[----:B------:R-:W-:Y:S02]  /*4d30*/  UPRMT UR8, UR37, 0x654, UR17 ;  /* 0x0000065425087896 */ /* 0x000fe40008000011 */
[----:B------:R-:W-:Y:S02]  /*4d40*/  @!P4 R2UR UR15, R9 ;  /* 0x00000000090fc2ca */ /* 0x000fe400000e0000 */
[----:B------:R-:W-:Y:S02]  /*4d50*/  @!P4 R2UR UR14, R8 ;  /* 0x00000000080ec2ca */ /* 0x000fe400000e0000 */
[----:B------:R-:W4:Y:S11]  /*4d60*/  LDC.64 R8, c[0x0][0xb10] ;  /* 0x0002c400ff087b82 */ /* 0x000f360000000a00 */
[----:B------:R1:W-:Y:S01]  /*4d70*/  @!UP1 UTMALDG.3D [UR16], [UR14], desc[UR10] ;  /* 0x00000a100e0095b4 */ /* 0x0003e20008011000 */
[----:B------:R5:W-:Y:S01]  /*4d80*/  @!P4 SYNCS.ARRIVE.TRANS64.RED.A0TR RZ, [UR7+0x50], R0 ;  /* 0x00005000ffffc9a7 */ /* 0x000be20008300407 */
[C---:B----4-:R-:W-:Y:S01]  /*4d90*/  @!P1 IMAD.HI.U32 R8, R11.reuse, R8, RZ ;  /* 0x000000080b089227 */ /* 0x050fe200078e00ff */
[----:B--2---:R-:W-:Y:S02]  /*4da0*/  @!P1 ISETP.NE.AND P0, PT, R12, 0x1, PT ;  /* 0x000000010c00980c */ /* 0x004fe40003f05270 */
[----:B-1----:R-:W-:Y:S01]  /*4db0*/  @!P1 ISETP.NE.AND P2, PT, R2, 0x1, PT ;  /* 0x000000010200980c */ /* 0x002fe20003f45270 */
[----:B------:R-:W-:Y:S01]  /*4dc0*/  SYNCS.ARRIVE.TRANS64.RED.A1T0 RZ, [UR8], RZ ;  /* 0x000000ffffff79a7 */ /* 0x000fe20008100408 */
[C---:B------:R-:W-:Y:S01]  /*4dd0*/  @!P1 IMAD.HI.U32 R13, R10.reuse, R13, RZ ;  /* 0x0000000d0a0d9227 */ /* 0x040fe200078e00ff */
[----:B------:R-:W-:Y:S04]  /*4de0*/  @!P1 SHF.R.U32.HI R8, RZ, R9, R8 ;  /* 0x00000009ff089219 */ /* 0x000fe80000011608 */
[----:B------:R-:W-:Y:S01]  /*4df0*/  @!P1 SEL R8, R11, R8, !P2 ;  /* 0x000000080b089207 */ /* 0x000fe20005000000 */
[----:B------:R-:W1:Y:S01]  /*4e00*/  SYNCS.PHASECHK.TRANS64.TRYWAIT P5, [UR7+0x78], R14 ;  /* 0x0000780eff0075a7 */ /* 0x000e6200080a1107 */
[----:B-----5:R-:W2:Y:S02]  /*4e10*/  @!P1 LDC R0, c[0x0][0xb20] ;  /* 0x0002c800ff009b82 */ /* 0x020ea40000000800 */
[----:B--2---:R-:W-:Y:S04]  /*4e20*/  @!P1 SHF.R.U32.HI R0, RZ, R0, R13 ;  /* 0x00000000ff009219 */ /* 0x004fe8000001160d */
[----:B------:R-:W-:Y:S05]  /*4e30*/  @!P1 SEL R9, R10, R0, !P0 ;  /* 0x000000000a099207 */ /* 0x000fea0004000000 */
[----:B------:R-:W-:Y:S02]  /*4e40*/  @!P1 IMAD.IADD R0, R9, 0x1, -R8 ;  /* 0x0000000109009824 */ /* 0x000fe400078e0a08 */
[----:B------:R-:W-:Y:S02]  /*4e50*/  @!P1 IMAD.IADD R8, R8, 0x1, -R9 ;  /* 0x0000000108089824 */ /* 0x000fe400078e0a09 */
[----:B------:R-:W-:Y:S02]  /*4e60*/  @!P1 IMAD R11, R0, R2, R11 ;  /* 0x00000002000b9224 */ /* 0x000fe400078e020b */
[----:B------:R-:W-:Y:S01]  /*4e70*/  @!P1 IMAD R10, R8, R12, R10 ;  /* 0x0000000c080a9224 */ /* 0x000fe200078e020a */
[----:B-1----:R-:W-:Y:S06]  /*4e80*/  @!P5 BRA `(.L_x_95) ;  /* 0x0000004c00d4d947 */ /* 0x002fec0003800000 */
.L_x_188:
[----:B------:R-:W-:Y:S01]  /*4e90*/  @!P4 IADD3 R2, P0, PT, R30, 0x580, RZ ;  /* 0x000005801e02c810 */ /* 0x000fe20007f1e0ff */
[----:B------:R-:W-:Y:S01]  /*4ea0*/  VOTEU.ALL UP1, P4 ;  /* 0x0000000000ff7886 */ /* 0x000fe20002020000 */
[----:B------:R-:W-:Y:S01]  /*4eb0*/  UMOV UR18, 0x0 ;  /* 0x0000000000127882 */ /* 0x000fe20000000000 */
[----:B------:R-:W-:Y:S01]  /*4ec0*/  UMOV UR19, 0x10000000 ;  /* 0x1000000000137882 */ /* 0x000fe20000000000 */
[----:B------:R-:W-:Y:S01]  /*4ed0*/  @!P4 R2UR UR9, R2 ;  /* 0x000000000209c2ca */ /* 0x000fe200000e0000 */
[----:B-1----:R-:W-:Y:S01]  /*4ee0*/  @!P4 IMAD.X R0, RZ, RZ, R31, P0 ;  /* 0x000000ffff00c224 */ /* 0x002fe200000e061f */
[----:B------:R-:W-:Y:S01]  /*4ef0*/  @!UP1 UIADD3 UR10, UPT, UPT, UR34, 0x60, URZ ;  /* 0x00000060220a9890 */ /* 0x000fe2000fffe0ff */
[----:B------:R-:W-:Y:S01]  /*4f00*/  ISETP.NE.AND P0, PT, R28, 0x2, PT ;  /* 0x000000021c00780c */ /* 0x000fe20003f05270 */
[----:B------:R-:W-:Y:S01]  /*4f10*/  UMOV UR11, UR35 ;  /* 0x00000023000b7c82 */ /* 0x000fe20008000000 */
[----:B------:R-:W-:Y:S01]  /*4f20*/  UMOV UR12, UR36 ;  /* 0x00000024000c7c82 */ /* 0x000fe20008000000 */
[----:B------:R-:W-:Y:S01]  /*4f30*/  @!P4 R2UR UR8, R0 ;  /* 0x000000000008c2ca */ /* 0x000fe200000e0000 */
[----:B------:R-:W-:Y:S01]  /*4f40*/  IMAD.IADD R15, R10, 0x1, R90 ;  /* 0x000000010a0f7824 */ /* 0x000fe200078e025a */
[----:B------:R-:W-:Y:S01]  /*4f50*/  @P3 R2UR UR36, R26 ;  /* 0x000000001a2432ca */ /* 0x000fe200000e0000 */
[----:B------:R-:W-:Y:S01]  /*4f60*/  IMAD.IADD R14, R11, 0x1, R91 ;  /* 0x000000010b0e7824 */ /* 0x000fe200078e025b */
[----:B------:R-:W-:Y:S02]  /*4f70*/  SEL R0, RZ, 0x1, P0 ;  /* 0x00000001ff007807 */ /* 0x000fe40000000000 */
[----:B------:R-:W-:Y:S01]  /*4f80*/  LOP3.LUT R29, R29, 0x1, RZ, 0x3c, !PT ;  /* 0x000000011d1d7812 */ /* 0x000fe200078e3cff */
[----:B------:R-:W-:Y:S01]  /*4f90*/  IMAD.U32 R8, RZ, RZ, UR9 ;  /* 0x00000009ff087e24 */ /* 0x000fe2000f8e00ff */
[----:B------:R-:W-:Y:S01]  /*4fa0*/  @!UP1 UIADD3 UR9, UPT, UPT, UR7, 0x58, URZ ;  /* 0x0000005807099890 */ /* 0x000fe2000fffe0ff */
[----:B------:R-:W-:Y:S02]  /*4fb0*/  LOP3.LUT R27, R27, R0, RZ, 0x3c, !PT ;  /* 0x000000001b1b7212 */ /* 0x000fe400078e3cff */
[----:B------:R-:W-:Y:S02]  /*4fc0*/  SEL R28, R28, RZ, P0 ;  /* 0x000000ff1c1c7207 */ /* 0x000fe40000000000 */
[----:B------:R-:W-:Y:S01]  /*4fd0*/  IMAD.U32 R9, RZ, RZ, UR8 ;  /* 0x00000008ff097e24 */ /* 0x000fe2000f8e00ff */
[----:B------:R-:W-:Y:S01]  /*4fe0*/  @!P4 R2UR UR14, R8 ;  /* 0x00000000080ec2ca */ /* 0x000fe200000e0000 */
[----:B------:R-:W-:Y:S01]  /*4ff0*/  @!UP1 UIADD3 UR8, UPT, UPT, UR7, 0x6200, URZ ;  /* 0x0000620007089890 */ /* 0x000fe2000fffe0ff */
[----:B------:R-:W-:Y:S02]  /*5000*/  VOTEU.ALL UP1, P4 ;  /* 0x0000000000ff7886 */ /* 0x000fe40002020000 */
[----:B------:R-:W-:Y:S11]  /*5010*/  @!P4 R2UR UR15, R9 ;  /* 0x00000000090fc2ca */ /* 0x000ff600000e0000 */
[----:B------:R-:W-:Y:S02]  /*5020*/  @!UPT UIADD3 URZ, UPT, UPT, URZ, URZ, URZ ;  /* 0x000000fffffff290 */ /* 0x000fe4000fffe0ff */
[----:B------:R2:W-:Y:S01]  /*5030*/  @!UP1 UTMALDG.3D [UR8], [UR14], desc[UR18] ;  /* 0x000012080e0095b4 */ /* 0x0005e20008011000 */
[----:B------:R2:W-:Y:S01]  /*5040*/  @!P4 SYNCS.ARRIVE.TRANS64.RED.A0TR RZ, [UR7+0x58], R25 ;  /* 0x00005819ffffc9a7 */ /* 0x0005e20008300407 */
[----:B------:R-:W-:Y:S01]  /*5050*/  UPLOP3.LUT UP1, UPT, UPT, UPT, UPT, 0x80, 0x8 ;  /* 0x000000000008789c */ /* 0x000fe20003f2f070 */
[----:B------:R-:W-:Y:S01]  /*5060*/  SYNCS.ARRIVE.TRANS64.RED.A1T0 RZ, [UR13], RZ ;  /* 0x000000ffffff79a7 */ /* 0x000fe2000810040d */
[----:B------:R-:W-:Y:S09]  /*5070*/  @P3 BRA `(.L_x_96) ;  /* 0xfffffff000a03947 */ /* 0x000ff2000383ffff */
[----:B------:R-:W-:-:S04]  /*5080*/  SHF.L.U32 R2, R29, 0x1f, RZ ;  /* 0x0000001f1d027819 */ /* 0x000fc800000006ff */
[----:B------:R-:W1:Y:S02]  /*5090*/  SYNCS.PHASECHK.TRANS64.TRYWAIT P0, [UR7+0x60], R2 ;  /* 0x00006002ff0075a7 */ /* 0x000e640008001107 */
[----:B-1----:R-:W-:Y:S05]  /*50a0*/  @!P0 BRA `(.L_x_97) ;  /* 0x0000004c00648947 */ /* 0x002fea0003800000 */
.L_x_190:
[----:B------:R-:W4:Y:S02]  /*50b0*/  SYNCS.PHASECHK.TRANS64.TRYWAIT P0, [UR7+0x68], R2 ;  /* 0x00006802ff0075a7 */ /* 0x000f240008001107 */
[----:B----4-:R-:W-:Y:S05]  /*50c0*/  @!P0 BRA `(.L_x_98) ;  /* 0x0000004c00748947 */ /* 0x010fea0003800000 */
.L_x_192:
[----:B------:R-:W4:Y:S02]  /*50d0*/  SYNCS.PHASECHK.TRANS64.TRYWAIT P0, [UR7+0x70], R2 ;  /* 0x00007002ff0075a7 */ /* 0x000f240008001107 */
[----:B----4-:R-:W-:Y:S05]  /*50e0*/  @!P0 BRA `(.L_x_99) ;  /* 0x0000004c00848947 */ /* 0x010fea0003800000 */
.L_x_194:
[----:B-1----:R-:W-:-:S07]  /*50f0*/  MOV R0, UR7 ;  /* 0x0000000700007c02 */ /* 0x002fce0008000f00 */
.L_x_100:
[----:B-1----:R-:W-:-:S04]  /*5100*/  SHF.L.U32 R2, R29, 0x1f, RZ ;  /* 0x0000001f1d027819 */ /* 0x002fc800000006ff */
[----:B------:R1:W4:Y:S03]  /*5110*/  SYNCS.PHASECHK.TRANS64.TRYWAIT P0, [R0+URZ+0x78], R2 ;  /* 0x00007802000075a7 */ /* 0x00032600080011ff */
[----:B----4-:R-:W-:Y:S05]  /*5120*/  @!P0 NANOSLEEP.SYNCS 0x989680 ;  /* 0x009896800000895d */ /* 0x010fea0003900000 */
[----:B------:R-:W4:Y:S02]  /*5130*/  @!P0 SYNCS.PHASECHK.TRANS64 P0, [R0+URZ+0x78], R2 ;  /* 0x00007802000085a7 */ /* 0x000f2400080010ff */
[----:B--2-4-:R-:W-:Y:S05]  /*5140*/  @P0 EXIT ;  /* 0x000000000000094d */ /* 0x014fea0003800000 */
[----:B------:R-:W-:Y:S05]  /*5150*/  BRA `(.L_x_100) ;  /* 0xfffffffc00e87947 */ /* 0x000fea000383ffff */
.L_x_85:
[----:B------:R-:W-:-:S06]  /*5160*/  UISETP.GE.AND UP1, UPT, UR10, 0x4, UPT ;  /* 0x000000040a00788c */ /* 0x000fcc000bf26270 */
[----:B------:R-:W-:-:S13]  /*5170*/  PLOP3.LUT P0, PT, PT, PT, UP1, 0x80, 0x8 ;  /* 0x000000000008781c */ /* 0x000fda0003f0f018 */
[----:B------:R-:W-:Y:S05]  /*5180*/  @!P0 EXIT ;  /* 0x000000000000894d */ /* 0x000fea0003800000 */
[----:B------:R-:W-:Y:S01]  /*5190*/  BAR.SYNC.DEFER_BLOCKING 0x6, 0xa0 ;  /* 0x0182800000007b1d */ /* 0x000fe20000010000 */
[C---:B------:R-:W-:Y:S01]  /*51a0*/  IMAD.SHL.U32 R2, R105.reuse, 0x20, RZ ;  /* 0x0000002069027824 */ /* 0x040fe200078e00ff */
[C---:B------:R-:W-:Y:S01]  /*51b0*/  SHF.L.U32 R46, R105.reuse, 0x10, RZ ;  /* 0x00000010692e7819 */ /* 0x040fe200000006ff */
[C---:B------:R-:W-:Y:S01]  /*51c0*/  IMAD.SHL.U32 R104, R105.reuse, 0x4, RZ ;  /* 0x0000000469687824 */ /* 0x040fe200078e00ff */
[C---:B------:R-:W-:Y:S01]  /*51d0*/  LOP3.LUT R106, R105.reuse, 0x60, RZ, 0xc0, !PT ;  /* 0x00000060696a7812 */ /* 0x040fe200078ec0ff */
[----:B------:R-:W-:Y:S01]  /*51e0*/  HFMA2 R101, -RZ, RZ, 0, 5.9604644775390625e-08 ;  /* 0x00000001ff657431 */ /* 0x000fe200000001ff */
[----:B------:R-:W-:Y:S02]  /*51f0*/  UMOV UR48, 0x400 ;  /* 0x0000040000307882 */ /* 0x000fe40000000000 */
[----:B------:R-:W1:Y:S01]  /*5200*/  LDC R95, c[0x0][0x370] ;  /* 0x0000dc00ff5f7b82 */ /* 0x000e620000000800 */
[----:B------:R-:W-:Y:S01]  /*5210*/  ULEA UR48, UR37, UR48, 0x18 ;  /* 0x0000003025307291 */ /* 0x000fe2000f8ec0ff */
[----:B------:R-:W-:Y:S01]  /*5220*/  LOP3.LUT R3, R2, 0xc0, RZ, 0xc0, !PT ;  /* 0x000000c002037812 */ /* 0x000fe200078ec0ff */
[----:B------:R-:W-:Y:S01]  /*5230*/  HFMA2 R99, -RZ, RZ, 0, 0 ;  /* 0x00000000ff637431 */ /* 0x000fe200000001ff */
[----:B------:R-:W-:Y:S01]  /*5240*/  LOP3.LUT R103, R105, 0x2, RZ, 0xc0, !PT ;  /* 0x0000000269677812 */ /* 0x000fe200078ec0ff */
[----:B------:R-:W-:Y:S01]  /*5250*/  UIADD3 UR4, UPT, UPT, UR48, 0x200, URZ ;  /* 0x0000020030047890 */ /* 0x000fe2000fffe0ff */
[----:B------:R-:W-:Y:S01]  /*5260*/  LOP3.LUT R104, R3, 0x18, R104, 0xf8, !PT ;  /* 0x0000001803687812 */ /* 0x000fe200078ef868 */
[----:B------:R-:W-:Y:S01]  /*5270*/  IMAD.MOV.U32 R45, RZ, RZ, RZ ;  /* 0x000000ffff2d7224 */ /* 0x000fe200078e00ff */
[----:B------:R-:W2:Y:S01]  /*5280*/  LDC R42, c[0x0][0xb0c] ;  /* 0x0002c300ff2a7b82 */ /* 0x000ea20000000800 */
[----:B------:R-:W-:Y:S01]  /*5290*/  LOP3.LUT R46, R46, 0x600000, RZ, 0xc0, !PT ;  /* 0x006000002e2e7812 */ /* 0x000fe200078ec0ff */
[----:B------:R-:W-:Y:S01]  /*52a0*/  IMAD.MOV.U32 R109, RZ, RZ, RZ ;  /* 0x000000ffff6d7224 */ /* 0x000fe200078e00ff */
[----:B------:R-:W-:Y:S01]  /*52b0*/  LOP3.LUT R104, R104, 0xf20, R2, 0xf8, !PT ;  /* 0x00000f2068687812 */ /* 0x000fe200078ef802 */
[----:B------:R-:W-:Y:S01]  /*52c0*/  IMAD.U32 R97, RZ, RZ, UR4 ;  /* 0x00000004ff617e24 */ /* 0x000fe2000f8e00ff */
[----:B------:R-:W-:Y:S01]  /*52d0*/  LOP3.LUT R105, R105, 0x4, RZ, 0xc0, !PT ;  /* 0x0000000469697812 */ /* 0x000fe200078ec0ff */
[----:B------:R-:W3:Y:S01]  /*52e0*/  LDCU.64 UR52, c[0x0][0x348] ;  /* 0x00006900ff3477ac */ /* 0x000ee20008000a00 */
[----:B------:R-:W-:Y:S01]  /*52f0*/  MOV R100, RZ ;  /* 0x000000ff00647202 */ /* 0x000fe20000000f00 */
[----:B------:R-:W4:Y:S01]  /*5300*/  LDC R93, c[0x0][0xb20] ;  /* 0x0002c800ff5d7b82 */ /* 0x000f220000000800 */
[----:B------:R-:W3:Y:S01]  /*5310*/  LDS R0, [UR48+0x140] ;  /* 0x00014030ff007984 */ /* 0x000ee20008000800 */
[----:B------:R-:W-:Y:S01]  /*5320*/  IMAD R104, R104, 0x2, R97 ;  /* 0x0000000268687824 */ /* 0x000fe200078e0261 */
[----:B------:R-:W1:Y:S03]  /*5330*/  LDCU.64 UR38, c[0x0][0x888] ;  /* 0x00011100ff2677ac */ /* 0x000e660008000a00 */
[--C-:B------:R-:W-:Y:S01]  /*5340*/  IMAD R103, R103, -0x10, R104.reuse ;  /* 0xfffffff067677824 */ /* 0x100fe200078e0268 */
[----:B------:R-:W1:Y:S01]  /*5350*/  LDCU.64 UR44, c[0x0][0x890] ;  /* 0x00011200ff2c77ac */ /* 0x000e620008000a00 */
[----:B------:R-:W1:Y:S01]  /*5360*/  LDC R41, c[0x0][0xb30] ;  /* 0x0002cc00ff297b82 */ /* 0x000e620000000800 */
[----:B------:R-:W-:Y:S01]  /*5370*/  IMAD R102, R105, -0x10, R104 ;  /* 0xfffffff069667824 */ /* 0x000fe200078e0268 */
[----:B------:R-:W-:Y:S01]  /*5380*/  UMOV UR49, URZ ;  /* 0x000000ff00317c82 */ /* 0x000fe20008000000 */
[----:B------:R-:W-:-:S05]  /*5390*/  UMOV UR51, URZ ;  /* 0x000000ff00337c82 */ /* 0x000fca0008000000 */
[----:B------:R-:W1:Y:S08]  /*53a0*/  LDC.64 R88, c[0x0][0xb10] ;  /* 0x0002c400ff587b82 */ /* 0x000e700000000a00 */
[----:B------:R-:W1:Y:S08]  /*53b0*/  LDC.64 R38, c[0x0][0xb18] ;  /* 0x0002c600ff267b82 */ /* 0x000e700000000a00 */
[----:B------:R-:W1:Y:S08]  /*53c0*/  LDC.64 R36, c[0x0][0xb28] ;  /* 0x0002ca00ff247b82 */ /* 0x000e700000000a00 */
[----:B------:R-:W1:Y:S01]  /*53d0*/  LDC.64 R86, c[0x0][0x8b0] ;  /* 0x00022c00ff567b82 */ /* 0x000e620000000a00 */
[----:B---3--:R-:W-:-:S07]  /*53e0*/  IMAD.IADD R46, R0, 0x1, R46 ;  /* 0x00000001002e7824 */ /* 0x008fce00078e022e */
[----:B------:R-:W3:Y:S08]  /*53f0*/  LDC.64 R84, c[0x0][0x8a8] ;  /* 0x00022a00ff547b82 */ /* 0x000ef00000000a00 */
[----:B--2-4-:R-:W1:Y:S02]  /*5400*/  LDC R94, c[0x0][0x374] ;  /* 0x0000dd00ff5e7b82 */ /* 0x014e640000000800 */
.L_x_144:
[----:B------:R-:W-:Y:S02]  /*5410*/  LEA R0, R109, UR48, 0x3 ;  /* 0x000000306d007c11 */ /* 0x000fe4000f8e18ff */
[----:B------:R-:W-:Y:S02]  /*5420*/  SHF.L.U32 R2, R99, 0x1f, RZ ;  /* 0x0000001f63027819 */ /* 0x000fe400000006ff */
[----:B-1----:R-:W-:Y:S02]  /*5430*/  LEA R16, R109, UR48, 0x4 ;  /* 0x000000306d107c11 */ /* 0x002fe4000f8e20ff */
[----:B------:R-:W2:Y:S02]  /*5440*/  SYNCS.PHASECHK.TRANS64.TRYWAIT P0, [R0+URZ+0x90], R2 ;  /* 0x00009002000075a7 */ /* 0x000ea400080011ff */
[----:B--23--:R-:W-:Y:S05]  /*5450*/  @!P0 BRA `(.L_x_101) ;  /* 0x0000004800c08947 */ /* 0x00cfea0003800000 */
.L_x_195:
[----:B------:R-:W4:Y:S01]  /*5460*/  LDC.64 R10, c[0x0][0xb10] ;  /* 0x0002c400ff0a7b82 */ /* 0x000f220000000a00 */
[----:B------:R-:W3:Y:S01]  /*5470*/  LDS.128 R16, [R16+0x120] ;  /* 0x0001200010107984 */ /* 0x000ee20000000c00 */
[----:B-1----:R-:W-:Y:S01]  /*5480*/  ISETP.NE.AND P1, PT, R41, 0x1, PT ;  /* 0x000000012900780c */ /* 0x002fe20003f25270 */
[----:B--2---:R-:W-:Y:S01]  /*5490*/  VIADD R0, R0, 0xa0 ;  /* 0x000000a000007836 */ /* 0x004fe20000000000 */
[----:B------:R-:W-:Y:S04]  /*54a0*/  ISETP.GE.AND P0, PT, R40, 0x1, PT ;  /* 0x000000012800780c */ /* 0x000fe80003f06270 */
[----:B------:R-:W1:Y:S01]  /*54b0*/  LDC.64 R8, c[0x0][0xb18] ;  /* 0x0002c600ff087b82 */ /* 0x000e620000000a00 */
[----:B------:R-:W-:Y:S01]  /*54c0*/  PRMT R0, RZ, 0x654, R0 ;  /* 0x00000654ff007816 */ /* 0x000fe20000000000 */
[----:B------:R-:W-:Y:S01]  /*54d0*/  @!PT LDS RZ, [RZ] ;  /* 0x00000000fffff984 */ /* 0x000fe20000000800 */
[----:B------:R-:W-:Y:S01]  /*54e0*/  @!PT LDS RZ, [RZ] ;  /* 0x00000000fffff984 */ /* 0x000fe20000000800 */
[----:B------:R-:W-:Y:S01]  /*54f0*/  @!PT LDS RZ, [RZ] ;  /* 0x00000000fffff984 */ /* 0x000fe20000000800 */
[----:B------:R-:W-:Y:S01]  /*5500*/  @!PT LDS RZ, [RZ] ;  /* 0x00000000fffff984 */ /* 0x000fe20000000800 */
[----:B------:R2:W-:Y:S06]  /*5510*/  MEMBAR.ALL.CTA ;  /* 0x0000000000007992 */ /* 0x0005ec0000008000 */
[----:B--2---:R-:W2:Y:S01]  /*5520*/  FENCE.VIEW.ASYNC.S ;  /* 0x00000000000073c6 */ /* 0x004ea20000000000 */
[----:B------:R-:W1:Y:S08]  /*5530*/  @!P1 LDC R12, c[0x0][0xb20] ;  /* 0x0002c800ff0c9b82 */ /* 0x000e700000000800 */
[----:B------:R-:W1:Y:S01]  /*5540*/  @!P1 LDC R7, c[0x0][0xb0c] ;  /* 0x0002c300ff079b82 */ /* 0x000e620000000800 */
[----:B--2---:R2:W-:Y:S01]  /*5550*/  SYNCS.ARRIVE.TRANS64.RED.A1T0 RZ, [R0+URZ], RZ ;  /* 0x000000ff00ff79a7 */ /* 0x0045e200081004ff */
[----:B---3--:R-:W-:Y:S04]  /*5560*/  LOP3.LUT P4, RZ, R18, 0x1, RZ, 0xc0, !PT ;  /* 0x0000000112ff7812 */ /* 0x008fe8000788c0ff */
[----:B------:R-:W-:Y:S09]  /*5570*/  P2R R107, PR, RZ, 0x10 ;  /* 0x00000010ff6b7803 */ /* 0x000ff20000000000 */
[----:B------:R-:W-:Y:S02]  /*5580*/  @P4 MOV R44, R16 ;  /* 0x00000010002c4202 */ /* 0x000fe40000000f00 */
[----:B------:R-:W-:Y:S01]  /*5590*/  @P4 LOP3.LUT R43, R17, 0xffff, RZ, 0xc0, !PT ;  /* 0x0000ffff112b4812 */ /* 0x000fe200078ec0ff */
[----:B--2-4-:R-:W-:Y:S06]  /*55a0*/  @!P0 BRA `(.L_x_102) ;  /* 0x0000000000a48947 */ /* 0x014fec0003800000 */
[----:B------:R-:W-:Y:S01]  /*55b0*/  IMAD.HI.U32 R0, R94, R39, RZ ;  /* 0x000000275e007227 */ /* 0x000fe200078e00ff */
[----:B------:R-:W-:Y:S02]  /*55c0*/  ISETP.NE.AND P0, PT, R38, 0x1, PT ;  /* 0x000000012600780c */ /* 0x000fe40003f05270 */
[----:B------:R-:W-:Y:S01]  /*55d0*/  ISETP.NE.AND P2, PT, R40, 0x1, PT ;  /* 0x000000012800780c */ /* 0x000fe20003f45270 */
[----:B------:R-:W-:Y:S01]  /*55e0*/  IMAD.HI.U32 R4, R95, R88, RZ ;  /* 0x000000585f047227 */ /* 0x000fe200078e00ff */
[----:B------:R-:W-:Y:S02]  /*55f0*/  SHF.R.U32.HI R0, RZ, R93, R0 ;  /* 0x0000005dff007219 */ /* 0x000fe40000011600 */
[----:B------:R-:W-:Y:S01]  /*5600*/  ISETP.NE.AND P3, PT, R42, 0x1, PT ;  /* 0x000000012a00780c */ /* 0x000fe20003f65270 */
[----:B------:R-:W-:Y:S01]  /*5610*/  IMAD.HI.U32 R6, R43, R39, RZ ;  /* 0x000000272b067227 */ /* 0x000fe200078e00ff */
[-C--:B------:R-:W-:Y:S02]  /*5620*/  SHF.R.U32.HI R4, RZ, R89.reuse, R4 ;  /* 0x00000059ff047219 */ /* 0x080fe40000011604 */
[----:B------:R-:W-:Y:S01]  /*5630*/  SEL R0, R94, R0, !P0 ;  /* 0x000000005e007207 */ /* 0x000fe20004000000 */
[----:B------:R-:W-:Y:S01]  /*5640*/  IMAD.HI.U32 R5, R44, R88, RZ ;  /* 0x000000582c057227 */ /* 0x000fe200078e00ff */
[----:B------:R-:W-:Y:S03]  /*5650*/  SEL R4, R95, R4, !P3 ;  /* 0x000000045f047207 */ /* 0x000fe60005800000 */
[-C--:B------:R-:W-:Y:S01]  /*5660*/  IMAD.HI.U32 R3, R0, R36.reuse, RZ ;  /* 0x0000002400037227 */ /* 0x080fe200078e00ff */
[----:B------:R-:W-:Y:S03]  /*5670*/  SHF.R.U32.HI R5, RZ, R89, R5 ;  /* 0x00000059ff057219 */ /* 0x000fe60000011605 */
[----:B------:R-:W-:Y:S01]  /*5680*/  IMAD.HI.U32 R2, R4, R36, RZ ;  /* 0x0000002404027227 */ /* 0x000fe200078e00ff */
[----:B------:R-:W-:Y:S02]  /*5690*/  @P2 SHF.R.U32.HI R0, RZ, R37, R3 ;  /* 0x00000025ff002219 */ /* 0x000fe40000011603 */
[----:B------:R-:W-:Y:S02]  /*56a0*/  SHF.R.U32.HI R3, RZ, R93, R6 ;  /* 0x0000005dff037219 */ /* 0x000fe40000011606 */
[----:B------:R-:W-:Y:S01]  /*56b0*/  @P2 SHF.R.U32.HI R4, RZ, R37, R2 ;  /* 0x00000025ff042219 */ /* 0x000fe20000011602 */
[----:B------:R-:W-:Y:S01]  /*56c0*/  IMAD R0, R40, R0, RZ ;  /* 0x0000000028007224 */ /* 0x000fe200078e02ff */
[----:B------:R-:W-:Y:S02]  /*56d0*/  SEL R3, R43, R3, !P0 ;  /* 0x000000032b037207 */ /* 0x000fe40004000000 */
[----:B------:R-:W-:Y:S01]  /*56e0*/  SEL R2, R44, R5, !P3 ;  /* 0x000000052c027207 */ /* 0x000fe20005800000 */
[----:B------:R-:W-:Y:S01]  /*56f0*/  IMAD R5, R40, R4, RZ ;  /* 0x0000000428057224 */ /* 0x000fe200078e02ff */
[C---:B------:R-:W-:Y:S01]  /*5700*/  ISETP.GE.AND P0, PT, R3.reuse, R0, PT ;  /* 0x000000000300720c */ /* 0x040fe20003f06270 */
[C---:B------:R-:W-:Y:S03]  /*5710*/  IMAD.HI.U32 R0, R3.reuse, R36, RZ ;  /* 0x0000002403007227 */ /* 0x040fe600078e00ff */
[C---:B------:R-:W-:Y:S02]  /*5720*/  ISETP.GE.OR P0, PT, R2.reuse, R5, P0 ;  /* 0x000000050200720c */ /* 0x040fe40000706670 */
[----:B------:R-:W-:Y:S04]  /*5730*/  SHF.R.U32.HI R0, RZ, R37, R0 ;  /* 0x00000025ff007219 */ /* 0x000fe80000011600 */
[C---:B------:R-:W-:Y:S05]  /*5740*/  SEL R6, R3.reuse, R0, !P2 ;  /* 0x0000000003067207 */ /* 0x040fea0005000000 */
        /* <DEDUP_REMOVED lines=14> */
[----:B------:R-:W-:Y:S07]  /*5830*/  IMAD R43, R3, R38, R43 ;  /* 0x00000026032b7224 */ /* 0x000fee00078e022b */
.L_x_102:
[----:B-1----:R-:W-:Y:S01]  /*5840*/  @!P1 ISETP.NE.AND P0, PT, R8, 0x1, PT ;  /* 0x000000010800980c */ /* 0x002fe20003f05270 */
[----:B------:R-:W-:Y:S01]  /*5850*/  @!P1 IMAD.HI.U32 R2, R43, R9, RZ ;  /* 0x000000092b029227 */ /* 0x000fe200078e00ff */
[----:B------:R-:W-:Y:S01]  /*5860*/  R2UR UR42, R14 ;  /* 0x000000000e2a72ca */ /* 0x000fe200000e0000 */
[----:B------:R-:W-:Y:S01]  /*5870*/  BSSY.RECONVERGENT B6, `(.L_x_103) ;  /* 0x0000031000067945 */ /* 0x000fe20003800200 */
[----:B------:R-:W-:Y:S01]  /*5880*/  R2UR UR41, R15 ;  /* 0x000000000f2972ca */ /* 0x000fe200000e0000 */
[C---:B------:R-:W-:Y:S01]  /*5890*/  @!P1 IMAD.HI.U32 R0, R44.reuse, R10, RZ ;  /* 0x0000000a2c009227 */ /* 0x040fe200078e00ff */
[----:B------:R-:W-:Y:S02]  /*58a0*/  @!P1 SHF.R.U32.HI R2, RZ, R12, R2 ;  /* 0x0000000cff029219 */ /* 0x000fe40000011602 */
[----:B------:R-:W-:Y:S01]  /*58b0*/  @!P1 ISETP.NE.AND P2, PT, R7, 0x1, PT ;  /* 0x000000010700980c */ /* 0x000fe20003f45270 */
[----:B------:R-:W-:Y:S01]  /*58c0*/  VIADD R109, R109, 0x1 ;  /* 0x000000016d6d7836 */ /* 0x000fe20000000000 */
[----:B------:R-:W-:Y:S02]  /*58d0*/  @!P1 SEL R2, R43, R2, !P0 ;  /* 0x000000022b029207 */ /* 0x000fe40004000000 */
[----:B------:R-:W-:Y:S02]  /*58e0*/  @!P1 SHF.R.U32.HI R0, RZ, R11, R0 ;  /* 0x0000000bff009219 */ /* 0x000fe40000011600 */
[----:B------:R-:W-:Y:S01]  /*58f0*/  LOP3.LUT P0, RZ, R97, 0x1b0, RZ, 0xc0, !PT ;  /* 0x000001b061ff7812 */ /* 0x000fe2000780c0ff */
[----:B------:R-:W-:Y:S01]  /*5900*/  USHF.L.U32 UR42, UR42, 0x7, URZ ;  /* 0x000000072a2a7899 */ /* 0x000fe200080006ff */
[----:B------:R-:W-:Y:S01]  /*5910*/  @!P1 SEL R3, R44, R0, !P2 ;  /* 0x000000002c039207 */ /* 0x000fe20005000000 */
[----:B------:R-:W-:Y:S01]  /*5920*/  USHF.L.U32 UR41, UR41, 0x7, URZ ;  /* 0x0000000729297899 */ /* 0x000fe200080006ff */
[----:B------:R-:W-:Y:S03]  /*5930*/  @P4 SHF.R.U32.HI R98, RZ, 0x10, R17 ;  /* 0x00000010ff624819 */ /* 0x000fe60000011611 */
[----:B------:R-:W-:Y:S02]  /*5940*/  @!P1 IMAD.IADD R0, R2, 0x1, -R3 ;  /* 0x0000000102009824 */ /* 0x000fe400078e0a03 */
[----:B------:R-:W-:Y:S02]  /*5950*/  @!P1 IMAD.IADD R2, R3, 0x1, -R2 ;  /* 0x0000000103029824 */ /* 0x000fe400078e0a02 */
[----:B------:R-:W-:Y:S02]  /*5960*/  @!P1 IMAD R44, R0, R7, R44 ;  /* 0x00000007002c9224 */ /* 0x000fe400078e022c */
[----:B------:R-:W-:Y:S01]  /*5970*/  @!P1 IMAD R43, R2, R8, R43 ;  /* 0x00000008022b9224 */ /* 0x000fe200078e022b */
[----:B------:R-:W-:Y:S06]  /*5980*/  @!P0 BRA `(.L_x_104) ;  /* 0x00000000007c8947 */ /* 0x000fec0003800000 */
[----:B------:R-:W1:Y:S01]  /*5990*/  LDCU.64 UR8, c[0x4][0x80] ;  /* 0x01001000ff0877ac */ /* 0x000e620008000a00 */
[----:B------:R-:W-:Y:S01]  /*59a0*/  MOV R2, 0x0 ;  /* 0x0000000000027802 */ /* 0x000fe20000000f00 */
[----:B------:R-:W-:Y:S02]  /*59b0*/  HFMA2 R12, -RZ, RZ, 0, 5.9604644775390625e-08 ;  /* 0x00000001ff0c7431 */ /* 0x000fe400000001ff */
[----:B------:R-:W-:Y:S01]  /*59c0*/  IMAD.MOV.U32 R8, RZ, RZ, 0x70 ;  /* 0x00000070ff087424 */ /* 0x000fe200078e00ff */
[----:B------:R2:W3:Y:S01]  /*59d0*/  LDC.64 R14, c[0x4][R2] ;  /* 0x01000000020e7b82 */ /* 0x0004e20000000a00 */
[----:B------:R-:W4:Y:S01]  /*59e0*/  LDCU.64 UR6, c[0x4][0x88] ;  /* 0x01001100ff0677ac */ /* 0x000f220008000a00 */
[----:B------:R-:W-:Y:S01]  /*59f0*/  IMAD.MOV.U32 R13, RZ, RZ, RZ ;  /* 0x000000ffff0d7224 */ /* 0x000fe200078e00ff */
[----:B------:R-:W2:Y:S01]  /*5a00*/  LDCU.64 UR4, c[0x4][0x8] ;  /* 0x01000100ff0477ac */ /* 0x000ea20008000a00 */
[----:B-1----:R-:W-:Y:S01]  /*5a10*/  MOV R5, UR9 ;  /* 0x0000000900057c02 */ /* 0x002fe20008000f00 */
[----:B------:R-:W-:Y:S01]  /*5a20*/  IMAD.U32 R4, RZ, RZ, UR8 ;  /* 0x00000008ff047e24 */ /* 0x000fe2000f8e00ff */
[----:B----4-:R-:W-:Y:S01]  /*5a30*/  MOV R7, UR7 ;  /* 0x0000000700077c02 */ /* 0x010fe20008000f00 */
[----:B------:R-:W-:Y:S01]  /*5a40*/  IMAD.U32 R6, RZ, RZ, UR6 ;  /* 0x00000006ff067e24 */ /* 0x000fe2000f8e00ff */
[----:B--2---:R-:W-:Y:S01]  /*5a50*/  MOV R11, UR5 ;  /* 0x00000005000b7c02 */ /* 0x004fe20008000f00 */
[----:B------:R-:W-:Y:S02]  /*5a60*/  IMAD.U32 R10, RZ, RZ, UR4 ;  /* 0x00000004ff0a7e24 */ /* 0x000fe4000f8e00ff */
[----:B------:R-:W-:Y:S07]  /*5a70*/  LEPC R20, `(.L_x_105) ;  /* 0x000000001014794e */ /* 0x000fee0000000000 */
[----:B---3-5:R-:W-:Y:S05]  /*5a80*/  CALL.ABS.NOINC R14 ;  /* 0x000000000e007343 */ /* 0x028fea0003c00000 */
.L_x_105:
[----:B------:R-:W1:Y:S01]  /*5a90*/  LDCU.64 UR8, c[0x4][0x80] ;  /* 0x01001000ff0877ac */ /* 0x000e620008000a00 */
[----:B------:R-:W2:Y:S01]  /*5aa0*/  LDC.64 R2, c[0x4][R2] ;  /* 0x0100000002027b82 */ /* 0x000ea20000000a00 */
[----:B------:R-:W-:Y:S02]  /*5ab0*/  HFMA2 R12, -RZ, RZ, 0, 5.9604644775390625e-08 ;  /* 0x00000001ff0c7431 */ /* 0x000fe400000001ff */
[----:B------:R-:W-:Y:S02]  /*5ac0*/  IMAD.MOV.U32 R8, RZ, RZ, 0x70 ;  /* 0x00000070ff087424 */ /* 0x000fe400078e00ff */
[----:B------:R-:W-:Y:S01]  /*5ad0*/  IMAD.MOV.U32 R13, RZ, RZ, RZ ;  /* 0x000000ffff0d7224 */ /* 0x000fe200078e00ff */
[----:B------:R-:W3:Y:S01]  /*5ae0*/  LDCU.64 UR6, c[0x4][0x88] ;  /* 0x01001100ff0677ac */ /* 0x000ee20008000a00 */
[----:B------:R-:W4:Y:S01]  /*5af0*/  LDCU.64 UR4, c[0x4][0x8] ;  /* 0x01000100ff0477ac */ /* 0x000f220008000a00 */
[----:B-1----:R-:W-:Y:S02]  /*5b00*/  MOV R4, UR8 ;  /* 0x0000000800047c02 */ /* 0x002fe40008000f00 */
[----:B------:R-:W-:Y:S02]  /*5b10*/  MOV R5, UR9 ;  /* 0x0000000900057c02 */ /* 0x000fe40008000f00 */
[----:B---3--:R-:W-:Y:S01]  /*5b20*/  MOV R7, UR7 ;  /* 0x0000000700077c02 */ /* 0x008fe20008000f00 */
[----:B------:R-:W-:Y:S01]  /*5b30*/  IMAD.U32 R6, RZ, RZ, UR6 ;  /* 0x00000006ff067e24 */ /* 0x000fe2000f8e00ff */
[----:B----4-:R-:W-:Y:S01]  /*5b40*/  MOV R11, UR5 ;  /* 0x00000005000b7c02 */ /* 0x010fe20008000f00 */
[----:B------:R-:W-:Y:S02]  /*5b50*/  IMAD.U32 R10, RZ, RZ, UR4 ;  /* 0x00000004ff0a7e24 */ /* 0x000fe4000f8e00ff */
[----:B------:R-:W-:Y:S07]  /*5b60*/  LEPC R20, `(.L_x_104) ;  /* 0x000000001014794e */ /* 0x000fee0000000000 */
[----:B--2---:R-:W-:Y:S05]  /*5b70*/  CALL.ABS.NOINC R2 ;  /* 0x0000000002007343 */ /* 0x004fea0003c00000 */
.L_x_104:
[----:B------:R-:W-:Y:S05]  /*5b80*/  BSYNC.RECONVERGENT B6 ;  /* 0x0000000000067941 */ /* 0x000fea0003800200 */
.L_x_103:
[----:B------:R-:W-:Y:S01]  /*5b90*/  ISETP.NE.U32.AND P4, PT, R86, RZ, PT ;  /* 0x000000ff5600720c */ /* 0x000fe20003f85070 */
[----:B------:R-:W-:Y:S01]  /*5ba0*/  UISETP.NE.AND UP2, UPT, UR50, URZ, UPT ;  /* 0x000000ff3200728c */ /* 0x000fe2000bf45270 */
[----:B------:R-:W-:Y:S01]  /*5bb0*/  ISETP.NE.U32.AND P2, PT, RZ, UR38, PT ;  /* 0x00000026ff007c0c */ /* 0x000fe2000bf45070 */
[----:B------:R-:W-:Y:S01]  /*5bc0*/  UISETP.NE.U32.AND UP1, UPT, UR44, URZ, UPT ;  /* 0x000000ff2c00728c */ /* 0x000fe2000bf25070 */
[----:B------:R-:W-:Y:S01]  /*5bd0*/  ISETP.NE.AND.EX P4, PT, R87, RZ, PT, P4 ;  /* 0x000000ff5700720c */ /* 0x000fe20003f85340 */
[----:B------:R-:W-:Y:S01]  /*5be0*/  UPLOP3.LUT UP0, UPT, UPT, UPT, UPT, 0x40, 0x4 ;  /* 0x000000000004789c */ /* 0x000fe20003f0e870 */
[----:B------:R-:W-:Y:S01]  /*5bf0*/  ISETP.NE.AND.EX P2, PT, RZ, UR39, PT, P2 ;  /* 0x00000027ff007c0c */ /* 0x000fe2000bf45320 */
[----:B------:R-:W-:Y:S01]  /*5c00*/  UISETP.NE.AND.EX UP1, UPT, UR45, URZ, UPT, UP1 ;  /* 0x000000ff2d00728c */ /* 0x000fe2000bf25310 */
[----:B------:R-:W-:Y:S04]  /*5c10*/  PLOP3.LUT P1, PT, PT, PT, UP2, 0x80, 0x8 ;  /* 0x000000000008781c */ /* 0x000fe80003f2f028 */
[----:B------:R-:W-:Y:S06]  /*5c20*/  @UP2 UPLOP3.LUT UP0, UPT, UPT, UPT, UP1, 0x80, 0x8 ;  /* 0x000000000008289c */ /* 0x000fec0003f0f010 */
[----:B------:R-:W-:Y:S01]  /*5c30*/  PLOP3.LUT P0, PT, PT, PT, UP0, 0x80, 0x8 ;  /* 0x000000000008781c */ /* 0x000fe20003f0f008 */
[----:B------:R-:W-:Y:S01]  /*5c40*/  @!UPT UIADD3 URZ, UPT, UPT, URZ, URZ, URZ ;  /* 0x000000fffffff290 */ /* 0x000fe2000fffe0ff */
[----:B------:R-:W-:Y:S11]  /*5c50*/  BRA.U !UP1, `(.L_x_106) ;  /* 0x0000000109387547 */ /* 0x000ff6000b800000 */
[----:B------:R-:W-:Y:S01]  /*5c60*/  UISETP.NE.U32.AND UP0, UPT, UR38, URZ, UPT ;  /* 0x000000ff2600728c */ /* 0x000fe2000bf05070 */
[----:B------:R-:W-:Y:S02]  /*5c70*/  HFMA2 R0, -RZ, RZ, 0, 5.9604644775390625e-08 ;  /* 0x00000001ff007431 */ /* 0x000fe400000001ff */
[----:B------:R-:W-:Y:S01]  /*5c80*/  IMAD.MOV.U32 R92, RZ, RZ, 0x1 ;  /* 0x00000001ff5c7424 */ /* 0x000fe200078e00ff */
[----:B------:R-:W-:Y:S06]  /*5c90*/  UISETP.NE.AND.EX UP0, UPT, UR39, URZ, UPT, UP0 ;  /* 0x000000ff2700728c */ /* 0x000fec000bf05300 */
[----:B------:R-:W-:Y:S05]  /*5ca0*/  PLOP3.LUT P3, PT, PT, PT, UP0, 0x80, 0x8 ;  /* 0x000000000008781c */ /* 0x000fea0003f6f008 */
[----:B------:R-:W1:Y:S01]  /*5cb0*/  @UP0 LDCU.64 UR6, c[0x0][0x888] ;  /* 0x00011100ff0607ac */ /* 0x000e620008000a00 */
[----:B------:R-:W-:Y:S07]  /*5cc0*/  @UP0 UIMAD UR4, UR36, UR44, URZ ;  /* 0x0000002c240402a4 */ /* 0x000fee000f8e02ff */
[----:B------:R-:W-:Y:S01]  /*5cd0*/  @!P3 PRMT R92, R0, 0x7610, R92 ;  /* 0x00007610005cb816 */ /* 0x000fe2000000005c */
[----:B-1----:R-:W-:Y:S03]  /*5ce0*/  @UP0 UIMAD.WIDE UR6, UR4, 0x4, UR6 ;  /* 0x00000004040608a5 */ /* 0x002fe6000f8e0206 */
[----:B------:R-:W1:Y:S03]  /*5cf0*/  @!UP0 LDCU UR4, c[0x0][0x880] ;  /* 0x00011000ff0487ac */ /* 0x000e660008000800 */
[----:B------:R-:W-:Y:S01]  /*5d00*/  IMAD.U32 R2, RZ, RZ, UR6 ;  /* 0x00000006ff027e24 */ /* 0x000fe2000f8e00ff */
[----:B------:R-:W-:Y:S05]  /*5d10*/  MOV R3, UR7 ;  /* 0x0000000700037c02 */ /* 0x000fea0008000f00 */
[----:B-----5:R2:W5:Y:S02]  /*5d20*/  @P3 LDG.E R49, desc[UR46][R2.64] ;  /* 0x0000002e02313981 */ /* 0x020564000c1e1900 */
[----:B-12---:R-:W-:Y:S02]  /*5d30*/  @!P3 IMAD.U32 R49, RZ, RZ, UR4 ;  /* 0x00000004ff31be24 */ /* 0x006fe4000f8e00ff */
.L_x_106:
[----:B------:R-:W-:Y:S05]  /*5d40*/  @!P4 BRA `(.L_x_107) ;  /* 0x000000000020c947 */ /* 0x000fea0003800000 */
[----:B------:R-:W-:Y:S04]  /*5d50*/  ISETP.NE.U32.AND P3, PT, R84, RZ, PT ;  /* 0x000000ff5400720c */ /* 0x000fe80003f65070 */
[----:B------:R-:W-:Y:S11]  /*5d60*/  ISETP.NE.AND.EX P3, PT, R85, RZ, PT, P3 ;  /* 0x000000ff5500720c */ /* 0x000ff60003f65330 */
[----:B------:R-:W-:Y:S02]  /*5d70*/  @!UPT UIADD3 URZ, UPT, UPT, URZ, URZ, URZ ;  /* 0x000000fffffff290 */ /* 0x000fe4000fffe0ff */
[----:B------:R-:W1:Y:S01]  /*5d80*/  @P3 LDC.64 R2, c[0x0][0x8a8] ;  /* 0x00022a00ff023b82 */ /* 0x000e620000000a00 */
[----:B------:R-:W-:Y:S04]  /*5d90*/  @P3 IMAD R0, R86, UR36, RZ ;  /* 0x0000002456003c24 */ /* 0x000fe8000f8e02ff */
[----:B-1----:R-:W-:Y:S05]  /*5da0*/  @P3 IMAD.WIDE R2, R0, 0x4, R2 ;  /* 0x0000000400023825 */ /* 0x002fea00078e0202 */
[----:B-----5:R1:W5:Y:S02]  /*5db0*/  @P3 LDG.E R47, desc[UR46][R2.64] ;  /* 0x0000002e022f3981 */ /* 0x020364000c1e1900 */
[----:B-1----:R-:W2:Y:S02]  /*5dc0*/  @!P3 LDC R47, c[0x0][0x8a0] ;  /* 0x00022800ff2fbb82 */ /* 0x002ea40000000800 */
.L_x_107:
[----:B-----5:R-:W-:Y:S01]  /*5dd0*/  FSETP.NEU.AND P3, PT, R49, RZ, PT ;  /* 0x000000ff3100720b */ /* 0x020fe20003f6d000 */
[----:B------:R-:W-:Y:S01]  /*5de0*/  BSSY B1, `(.L_x_108) ;  /* 0x0000039000017945 */ /* 0x000fe20003800000 */
[----:B------:R-:W-:Y:S01]  /*5df0*/  SEL R3, RZ, 0xffffffff, P2 ;  /* 0xffffffffff037807 */ /* 0x000fe20001000000 */
[----:B------:R-:W-:Y:S01]  /*5e00*/  IMAD.MOV.U32 R61, RZ, RZ, 0x1 ;  /* 0x00000001ff3d7424 */ /* 0x000fe200078e00ff */
[----:B------:R-:W-:Y:S01]  /*5e10*/  @P1 LOP3.LUT P2, RZ, R92, 0xff, RZ, 0xc0, !PT ;  /* 0x000000ff5cff1812 */ /* 0x000fe2000784c0ff */
[----:B------:R-:W-:Y:S01]  /*5e20*/  IMAD R48, R45, 0x80, R46 ;  /* 0x000000802d307824 */ /* 0x000fe200078e022e */
[----:B------:R-:W-:Y:S01]  /*5e30*/  @P1 SEL R0, RZ, 0xffffffff, P3 ;  /* 0xffffffffff001807 */ /* 0x000fe20001800000 */
[----:B------:R-:W-:Y:S01]  /*5e40*/  IMAD R110, R105, -0x10, R103 ;  /* 0xfffffff0696e7824 */ /* 0x000fe200078e0267 */
[----:B------:R-:W-:Y:S01]  /*5e50*/  LOP3.LUT R101, R101, 0x1, RZ, 0x3c, !PT ;  /* 0x0000000165657812 */ /* 0x000fe200078e3cff */
[----:B------:R-:W-:Y:S01]  /*5e60*/  IMAD.MOV.U32 R60, RZ, RZ, RZ ;  /* 0x000000ffff3c7224 */ /* 0x000fe200078e00ff */
[----:B------:R-:W-:Y:S02]  /*5e70*/  @P0 SEL R0, R3, R0, !P2 ;  /* 0x0000000003000207 */ /* 0x000fe40005000000 */
[----:B------:R-:W-:Y:S02]  /*5e80*/  CS2R R82, SRZ ;  /* 0x0000000000527805 */ /* 0x000fe4000001ff00 */
[----:B------:R-:W-:Y:S02]  /*5e90*/  LEA R112, R45, UR48, 0x3 ;  /* 0x000000302d707c11 */ /* 0x000fe4000f8e18ff */
[----:B------:R-:W-:Y:S02]  /*5ea0*/  CS2R R80, SRZ ;  /* 0x0000000000507805 */ /* 0x000fe4000001ff00 */
[----:B------:R-:W-:Y:S02]  /*5eb0*/  @P1 LOP3.LUT R0, R0, 0x1, RZ, 0xc0, !PT ;  /* 0x0000000100001812 */ /* 0x000fe400078ec0ff */
[----:B------:R-:W-:Y:S02]  /*5ec0*/  CS2R R74, SRZ ;  /* 0x00000000004a7805 */ /* 0x000fe4000001ff00 */
[----:B------:R-:W-:Y:S02]  /*5ed0*/  PLOP3.LUT P2, PT, PT, PT, UP1, 0x80, 0x8 ;  /* 0x000000000008781c */ /* 0x000fe40003f4f018 */
[----:B------:R-:W-:Y:S02]  /*5ee0*/  CS2R R72, SRZ ;  /* 0x0000000000487805 */ /* 0x000fe4000001ff00 */
[----:B------:R-:W-:Y:S02]  /*5ef0*/  ISETP.NE.U32.OR P5, PT, R0, 0x1, !P1 ;  /* 0x000000010000780c */ /* 0x000fe40004fa5470 */
[----:B------:R-:W-:Y:S02]  /*5f00*/  CS2R R66, SRZ ;  /* 0x0000000000427805 */ /* 0x000fe4000001ff00 */
[----:B------:R-:W-:Y:S02]  /*5f10*/  LOP3.LUT P4, R108, R92, 0xff, RZ, 0xc0, !PT ;  /* 0x000000ff5c6c7812 */ /* 0x000fe4000788c0ff */
[----:B------:R-:W-:Y:S02]  /*5f20*/  CS2R R64, SRZ ;  /* 0x0000000000407805 */ /* 0x000fe4000001ff00 */
[----:B------:R-:W-:Y:S02]  /*5f30*/  SEL R2, RZ, 0xffffffff, P3 ;  /* 0xffffffffff027807 */ /* 0x000fe40001800000 */
[----:B------:R-:W-:Y:S02]  /*5f40*/  CS2R R58, SRZ ;  /* 0x00000000003a7805 */ /* 0x000fe4000001ff00 */
[----:B------:R-:W-:Y:S02]  /*5f50*/  P2R R111, PR, RZ, 0x20 ;  /* 0x00000020ff6f7803 */ /* 0x000fe40000000000 */
[----:B------:R-:W-:Y:S02]  /*5f60*/  CS2R R56, SRZ ;  /* 0x0000000000387805 */ /* 0x000fe4000001ff00 */
[----:B------:R-:W-:Y:S02]  /*5f70*/  @P2 SEL R2, R3, R2, !P4 ;  /* 0x0000000203022207 */ /* 0x000fe40006000000 */
[----:B------:R-:W-:Y:S02]  /*5f80*/  @P5 SHF.L.U32 R0, R101, 0x1f, RZ ;  /* 0x0000001f65005819 */ /* 0x000fe400000006ff */
[----:B------:R-:W-:Y:S02]  /*5f90*/  LOP3.LUT R2, R2, 0x1, RZ, 0xc0, !PT ;  /* 0x0000000102027812 */ /* 0x000fe400078ec0ff */
[----:B------:R1:W3:Y:S02]  /*5fa0*/  @P5 SYNCS.PHASECHK.TRANS64.TRYWAIT P1, [UR48+0x40], R0 ;  /* 0x00004000ff0055a7 */ /* 0x0002e40008021130 */
[----:B------:R-:W-:Y:S04]  /*5fb0*/  ISETP.NE.U32.AND P2, PT, R2, 0x1, PT ;  /* 0x000000010200780c */ /* 0x000fe80003f45070 */
[----:B------:R-:W-:Y:S02]  /*5fc0*/  P2R R62, PR, RZ, 0x4 ;  /* 0x00000004ff3e7803 */ /* 0x000fe40000000000 */
[----:B-1----:R-:W-:Y:S04]  /*5fd0*/  SHF.L.U32 R0, R100, 0x1f, RZ ;  /* 0x0000001f64007819 */ /* 0x002fe800000006ff */
[----:B------:R1:W4:Y:S01]  /*5fe0*/  SYNCS.PHASECHK.TRANS64.TRYWAIT P0, [R112+URZ+0xb0], R0 ;  /* 0x0000b000700075a7 */ /* 0x00032200080011ff */
[----:B---3--:R-:W-:Y:S01]  /*5ff0*/  @P5 SEL R61, RZ, 0x1, !P1 ;  /* 0x00000001ff3d5807 */ /* 0x008fe20004800000 */
[----:B-1----:R-:W-:Y:S06]  /*6000*/  @!P5 BRA `(.L_x_109) ;  /* 0x000000000058d947 */ /* 0x002fec0003800000 */
[----:B------:R-:W-:Y:S01]  /*6010*/  IMAD.MOV.U32 R83, RZ, RZ, RZ ;  /* 0x000000ffff537224 */ /* 0x000fe200078e00ff */
[----:B------:R-:W-:Y:S01]  /*6020*/  ISETP.NE.AND P1, PT, R61, RZ, PT ;  /* 0x000000ff3d00720c */ /* 0x000fe20003f25270 */
[----:B------:R-:W-:Y:S01]  /*6030*/  BSSY B0, `(.L_x_110) ;  /* 0x000000c000007945 */ /* 0x000fe20003800000 */
[----:B------:R-:W-:Y:S02]  /*6040*/  CS2R R58, SRZ ;  /* 0x00000000003a7805 */ /* 0x000fe4000001ff00 */
[----:B------:R-:W-:Y:S02]  /*6050*/  CS2R R56, SRZ ;  /* 0x0000000000387805 */ /* 0x000fe4000001ff00 */
[----:B------:R-:W-:Y:S02]  /*6060*/  CS2R R66, SRZ ;  /* 0x0000000000427805 */ /* 0x000fe4000001ff00 */
[----:B------:R-:W-:Y:S02]  /*6070*/  CS2R R64, SRZ ;  /* 0x0000000000407805 */ /* 0x000fe4000001ff00 */
[----:B------:R-:W-:Y:S02]  /*6080*/  CS2R R74, SRZ ;  /* 0x00000000004a7805 */ /* 0x000fe4000001ff00 */
[----:B------:R-:W-:Y:S02]  /*6090*/  CS2R R72, SRZ ;  /* 0x0000000000487805 */ /* 0x000fe4000001ff00 */
[----:B------:R-:W-:Y:S01]  /*60a0*/  CS2R R80, SRZ ;  /* 0x0000000000507805 */ /* 0x000fe2000001ff00 */
[----:B------:R-:W-:Y:S06]  /*60b0*/  @P1 BRA `(.L_x_111) ;  /* 0x00000000000c1947 */ /* 0x000fec0003800000 */
[----:B------:R-:W-:Y:S04]  /*60c0*/  SHF.L.U32 R3, R101, 0x1f, RZ ;  /* 0x0000001f65037819 */ /* 0x000fe800000006ff */
[----:B------:R-:W1:Y:S02]  /*60d0*/  SYNCS.PHASECHK.TRANS64.TRYWAIT P1, [UR48+0x40], R3 ;  /* 0x00004003ff0075a7 */ /* 0x000e640008021130 */
[----:B-1----:R-:W-:Y:S05]  /*60e0*/  @!P1 BRA `(.L_x_112) ;  /* 0x0000003c00b09947 */ /* 0x002fea0003800000 */
.L_x_111:
[----:B------:R-:W-:Y:S05]  /*60f0*/  BSYNC B0 ;  /* 0x0000000000007941 */ /* 0x000fea0003800000 */
.L_x_110:
[----:B------:R-:W-:Y:S01]  /*6100*/  ISETP.NE.AND P1, PT, R62, RZ, PT ;  /* 0x000000ff3e00720c */ /* 0x000fe20003f25270 */
[----:B------:R-:W-:Y:S11]  /*6110*/  HFMA2 R60, -RZ, RZ, 0, 5.9604644775390625e-08 ;  /* 0x00000001ff3c7431 */ /* 0x000ff600000001ff */
[----:B------:R-:W-:Y:S01]  /*6120*/  @!UPT UIADD3 URZ, UPT, UPT, URZ, URZ, URZ ;  /* 0x000000fffffff290 */ /* 0x000fe2000fffe0ff */
[----:B------:R3:W1:Y:S04]  /*6130*/  @P1 LDS.128 R56, [R104] ;  /* 0x0000000068381984 */ /* 0x0006680000000c00 */
[----:B------:R3:W1:Y:S04]  /*6140*/  @P1 LDS.128 R64, [R103+0x10] ;  /* 0x0000100067401984 */ /* 0x0006680000000c00 */
[----:B------:R3:W1:Y:S04]  /*6150*/  @P1 LDS.128 R72, [R102+0x20] ;  /* 0x0000200066481984 */ /* 0x0006680000000c00 */
[----:B------:R3:W1:Y:S02]  /*6160*/  @P1 LDS.128 R80, [R110+0x30] ;  /* 0x000030006e501984 */ /* 0x0006640000000c00 */
.L_x_109:
[----:B------:R-:W-:Y:S05]  /*6170*/  BSYNC B1 ;  /* 0x0000000000017941 */ /* 0x000fea0003800000 */
.L_x_108:
[----:B-1----:R-:W-:Y:S04]  /*6180*/  SHF.R.U32.HI R2, RZ, 0x15, R48 ;  /* 0x00000015ff027819 */ /* 0x002fe80000011630 */
[----:B------:R-:W-:Y:S01]  /*6190*/  LOP3.LUT P1, RZ, R2, 0x3, R96, 0x48, !PT ;  /* 0x0000000302ff7812 */ /* 0x000fe20007824860 */
[----:B------:R-:W-:Y:S01]  /*61a0*/  @!UPT UIADD3 URZ, UPT, UPT, URZ, URZ, URZ ;  /* 0x000000fffffff290 */ /* 0x000fe2000fffe0ff */
[----:B----4-:R-:W-:Y:S11]  /*61b0*/  @P0 BRA `(.L_x_113) ;  /* 0x0000000000080947 */ /* 0x010ff60003800000 */
[----:B------:R-:W1:Y:S02]  /*61c0*/  SYNCS.PHASECHK.TRANS64.TRYWAIT P0, [R112+URZ+0xb0], R0 ;  /* 0x0000b000700075a7 */ /* 0x000e6400080011ff */
[----:B-1----:R-:W-:Y:S05]  /*61d0*/  @!P0 BRA `(.L_x_114) ;  /* 0x0000003c008c8947 */ /* 0x002fea0003800000 */
.L_x_113:
[----:B------:R-:W-:Y:S05]  /*61e0*/  @!P1 BRA `(.L_x_115) ;  /* 0x0000000000409947 */ /* 0x000fea0003800000 */
[----:B------:R-:W4:Y:S01]  /*61f0*/  LDCU.64 UR8, c[0x4][0x70] ;  /* 0x01000e00ff0877ac */ /* 0x000f220008000a00 */
[----:B------:R-:W-:Y:S01]  /*6200*/  MOV R3, 0x0 ;  /* 0x0000000000037802 */ /* 0x000fe20000000f00 */
[----:B------:R-:W-:Y:S02]  /*6210*/  HFMA2 R12, -RZ, RZ, 0, 5.9604644775390625e-08 ;  /* 0x00000001ff0c7431 */ /* 0x000fe400000001ff */
[----:B------:R-:W-:Y:S02]  /*6220*/  IMAD.MOV.U32 R8, RZ, RZ, 0x192 ;  /* 0x00000192ff087424 */ /* 0x000fe400078e00ff */
[----:B------:R-:W-:Y:S01]  /*6230*/  IMAD.MOV.U32 R13, RZ, RZ, RZ ;  /* 0x000000ffff0d7224 */ /* 0x000fe200078e00ff */
[----:B------:R-:W5:Y:S01]  /*6240*/  LDCU.64 UR6, c[0x4][0x78] ;  /* 0x01000f00ff0677ac */ /* 0x000f620008000a00 */
[----:B------:R-:W1:Y:S01]  /*6250*/  LDC.64 R2, c[0x4][R3] ;  /* 0x0100000003027b82 */ /* 0x000e620000000a00 */
[----:B------:R-:W2:Y:S01]  /*6260*/  LDCU.64 UR4, c[0x4][0x10] ;  /* 0x01000200ff0477ac */ /* 0x000ea20008000a00 */
[----:B----4-:R-:W-:Y:S01]  /*6270*/  MOV R5, UR9 ;  /* 0x0000000900057c02 */ /* 0x010fe20008000f00 */
[----:B------:R-:W-:Y:S01]  /*6280*/  IMAD.U32 R4, RZ, RZ, UR8 ;  /* 0x00000008ff047e24 */ /* 0x000fe2000f8e00ff */
[----:B-----5:R-:W-:Y:S01]  /*6290*/  MOV R7, UR7 ;  /* 0x0000000700077c02 */ /* 0x020fe20008000f00 */
[----:B------:R-:W-:Y:S01]  /*62a0*/  IMAD.U32 R6, RZ, RZ, UR6 ;  /* 0x00000006ff067e24 */ /* 0x000fe2000f8e00ff */
[----:B--2---:R-:W-:Y:S01]  /*62b0*/  MOV R11, UR5 ;  /* 0x00000005000b7c02 */ /* 0x004fe20008000f00 */
[----:B------:R-:W-:Y:S02]  /*62c0*/  IMAD.U32 R10, RZ, RZ, UR4 ;  /* 0x00000004ff0a7e24 */ /* 0x000fe4000f8e00ff */
[----:B------:R-:W-:Y:S07]  /*62d0*/  LEPC R20, `(.L_x_115) ;  /* 0x000000001014794e */ /* 0x000fee0000000000 */
[----:B-1-3--:R-:W-:Y:S05]  /*62e0*/  CALL.ABS.NOINC R2 ;  /* 0x0000000002007343 */ /* 0x00afea0003c00000 */
.L_x_115:
[----:B------:R-:W-:Y:S05]  /*62f0*/  WARPSYNC.ALL ;  /* 0x0000000000007948 */ /* 0x000fea0003800000 */
[----:B------:R-:W-:Y:S01]  /*6300*/  R2UR UR4, R48 ;  /* 0x00000000300472ca */ /* 0x000fe200000e0000 */
[--C-:B------:R-:W-:Y:S01]  /*6310*/  HADD2.F32 R50, -RZ, R56.reuse.H0_H0 ;  /* 0x20000038ff327230 */ /* 0x100fe20000004100 */
[----:B------:R-:W-:Y:S01]  /*6320*/  ISETP.NE.AND P0, PT, R106, RZ, PT ;  /* 0x000000ff6a00720c */ /* 0x000fe20003f05270 */
[----:B------:R-:W-:Y:S01]  /*6330*/  HADD2.F32 R51, -RZ, R56.H1_H1 ;  /* 0x30000038ff337230 */ /* 0x000fe20000004100 */
[----:B------:R-:W-:Y:S01]  /*6340*/  BSSY.RECONVERGENT B0, `(.L_x_116) ;  /* 0x0000086000007945 */ /* 0x000fe20003800200 */
[--C-:B------:R-:W-:Y:S08]  /*6350*/  HADD2.F32 R52, -RZ, R57.reuse.H0_H0 ;  /* 0x20000039ff347230 */ /* 0x100ff00000004100 */
[----:B------:R-:W1:Y:S02]  /*6360*/  LDTM.x32 R4, tmem[UR4] ;  /* 0x00000004000479ee */ /* 0x000e6400082c0000 */
[C---:B-12---:R-:W-:Y:S01]  /*6370*/  FMUL R0, R47.reuse, R4 ;  /* 0x000000042f007220 */ /* 0x046fe20000400000 */
[C---:B------:R-:W-:Y:S01]  /*6380*/  FMUL R2, R47.reuse, R5 ;  /* 0x000000052f027220 */ /* 0x040fe20000400000 */
[C---:B------:R-:W-:Y:S01]  /*6390*/  FMUL R4, R47.reuse, R8 ;  /* 0x000000082f047220 */ /* 0x040fe20000400000 */
[----:B------:R-:W-:Y:S01]  /*63a0*/  FMUL R3, R47, R6 ;  /* 0x000000062f037220 */ /* 0x000fe20000400000 */
[C---:B------:R-:W-:Y:S01]  /*63b0*/  FFMA R0, R49.reuse, R50, R0 ;  /* 0x0000003231007223 */ /* 0x040fe20000000000 */
[----:B------:R-:W-:Y:S01]  /*63c0*/  FFMA R2, R49, R51, R2 ;  /* 0x0000003331027223 */ /* 0x000fe20000000002 */
[C---:B------:R-:W-:Y:S01]  /*63d0*/  FMUL R5, R47.reuse, R9 ;  /* 0x000000092f057220 */ /* 0x040fe20000400000 */
        /* <DEDUP_REMOVED lines=16> */
[----:B------:R-:W-:Y:S02]  /*64e0*/  HADD2.F32 R32, -RZ, R57.H1_H1 ;  /* 0x30000039ff207230 */ /* 0x000fe40000004100 */
[C---:B------:R-:W-:Y:S01]  /*64f0*/  FMUL R26, R47.reuse, R30 ;  /* 0x0000001e2f1a7220 */ /* 0x040fe20000400000 */
[----:B------:R-:W-:Y:S01]  /*6500*/  FMUL R29, R47, R33 ;  /* 0x000000212f1d7220 */ /* 0x000fe20000400000 */
[--C-:B------:R-:W-:Y:S02]  /*6510*/  HADD2.F32 R33, -RZ, R58.reuse.H0_H0 ;  /* 0x2000003aff217230 */ /* 0x100fe40000004100 */
[----:B------:R-:W-:Y:S01]  /*6520*/  FFMA R3, R49, R52, R3 ;  /* 0x0000003431037223 */ /* 0x000fe20000000003 */
[C---:B------:R-:W-:Y:S01]  /*6530*/  FMUL R7, R47.reuse, R7 ;  /* 0x000000072f077220 */ /* 0x040fe20000400000 */
[----:B------:R-:W-:Y:S01]  /*6540*/  FMUL R30, R47, R34 ;  /* 0x000000222f1e7220 */ /* 0x000fe20000400000 */
[----:B------:R-:W-:Y:S01]  /*6550*/  HADD2.F32 R34, -RZ, R58.H1_H1 ;  /* 0x3000003aff227230 */ /* 0x000fe20000004100 */
[----:B------:R-:W-:Y:S01]  /*6560*/  F2FP.F16.F32.PACK_AB R52, R2, R0 ;  /* 0x000000000234723e */ /* 0x000fe200000000ff */
[--C-:B------:R-:W-:Y:S02]  /*6570*/  HADD2.F32 R0, -RZ, R59.reuse.H0_H0 ;  /* 0x2000003bff007230 */ /* 0x100fe40000004100 */
[C---:B------:R-:W-:Y:S01]  /*6580*/  FFMA R7, R49.reuse, R32, R7 ;  /* 0x0000002031077223 */ /* 0x040fe20000000007 */
[----:B------:R-:W-:Y:S02]  /*6590*/  HADD2.F32 R2, -RZ, R59.H1_H1 ;  /* 0x3000003bff027230 */ /* 0x000fe40000004100 */
[C---:B------:R-:W-:Y:S01]  /*65a0*/  FFMA R4, R49.reuse, R33, R4 ;  /* 0x0000002131047223 */ /* 0x040fe20000000004 */
[C---:B------:R-:W-:Y:S01]  /*65b0*/  FFMA R5, R49.reuse, R34, R5 ;  /* 0x0000002231057223 */ /* 0x040fe20000000005 */
[----:B------:R-:W-:Y:S01]  /*65c0*/  FFMA R6, R49, R0, R6 ;  /* 0x0000000031067223 */ /* 0x000fe20000000006 */
[--C-:B------:R-:W-:Y:S02]  /*65d0*/  HADD2.F32 R0, -RZ, R64.reuse.H0_H0 ;  /* 0x20000040ff007230 */ /* 0x100fe40000004100 */
[----:B------:R-:W-:Y:S01]  /*65e0*/  FMUL R11, R47, R11 ;  /* 0x0000000b2f0b7220 */ /* 0x000fe20000400000 */
[----:B------:R-:W-:Y:S01]  /*65f0*/  F2FP.F16.F32.PACK_AB R53, R7, R3 ;  /* 0x000000030735723e */ /* 0x000fe200000000ff */
[--C-:B------:R-:W-:Y:S02]  /*6600*/  HADD2.F32 R3, -RZ, R65.reuse.H0_H0 ;  /* 0x20000041ff037230 */ /* 0x100fe40000004100 */
[----:B------:R-:W-:Y:S01]  /*6610*/  FMUL R15, R47, R15 ;  /* 0x0000000f2f0f7220 */ /* 0x000fe20000400000 */
[C---:B------:R-:W-:Y:S01]  /*6620*/  FFMA R11, R49.reuse, R2, R11 ;  /* 0x00000002310b7223 */ /* 0x040fe2000000000b */
[----:B------:R-:W-:Y:S02]  /*6630*/  HADD2.F32 R2, -RZ, R64.H1_H1 ;  /* 0x30000040ff027230 */ /* 0x000fe40000004100 */
[----:B------:R-:W-:Y:S01]  /*6640*/  FFMA R8, R49, R0, R8 ;  /* 0x0000000031087223 */ /* 0x000fe20000000008 */
[----:B------:R-:W-:Y:S02]  /*6650*/  HADD2.F32 R0, -RZ, R65.H1_H1 ;  /* 0x30000041ff007230 */ /* 0x000fe40000004100 */
[C---:B------:R-:W-:Y:S01]  /*6660*/  FMUL R19, R47.reuse, R19 ;  /* 0x000000132f137220 */ /* 0x040fe20000400000 */
[----:B------:R-:W-:Y:S01]  /*6670*/  FMUL R23, R47, R23 ;  /* 0x000000172f177220 */ /* 0x000fe20000400000 */
[C---:B------:R-:W-:Y:S01]  /*6680*/  FFMA R9, R49.reuse, R2, R9 ;  /* 0x0000000231097223 */ /* 0x040fe20000000009 */
[C---:B------:R-:W-:Y:S01]  /*6690*/  FFMA R10, R49.reuse, R3, R10 ;  /* 0x00000003310a7223 */ /* 0x040fe2000000000a */
[----:B------:R-:W-:Y:S01]  /*66a0*/  FFMA R15, R49, R0, R15 ;  /* 0x00000000310f7223 */ /* 0x000fe2000000000f */
[--C-:B------:R-:W-:Y:S02]  /*66b0*/  HADD2.F32 R2, -RZ, R66.reuse.H0_H0 ;  /* 0x20000042ff027230 */ /* 0x100fe40000004100 */
[----:B------:R-:W-:Y:S01]  /*66c0*/  FMUL R27, R47, R27 ;  /* 0x0000001b2f1b7220 */ /* 0x000fe20000400000 */
[----:B------:R-:W-:Y:S01]  /*66d0*/  HADD2.F32 R0, -RZ, R66.H1_H1 ;  /* 0x30000042ff007230 */ /* 0x000fe20000004100 */
[----:B------:R-:W-:Y:S01]  /*66e0*/  F2FP.F16.F32.PACK_AB R54, R5, R4 ;  /* 0x000000040536723e */ /* 0x000fe200000000ff */
[--C-:B------:R-:W-:Y:S02]  /*66f0*/  HADD2.F32 R3, -RZ, R67.reuse.H0_H0 ;  /* 0x20000043ff037230 */ /* 0x100fe40000004100 */
[C---:B------:R-:W-:Y:S01]  /*6700*/  FFMA R12, R49.reuse, R2, R12 ;  /* 0x00000002310c7223 */ /* 0x040fe2000000000c */
[--C-:B------:R-:W-:Y:S02]  /*6710*/  HADD2.F32 R2, -RZ, R72.reuse.H0_H0 ;  /* 0x20000048ff027230 */ /* 0x100fe40000004100 */
[C---:B------:R-:W-:Y:S01]  /*6720*/  FFMA R13, R49.reuse, R0, R13 ;  /* 0x00000000310d7223 */ /* 0x040fe2000000000d */
[----:B------:R-:W-:Y:S02]  /*6730*/  HADD2.F32 R0, -RZ, R67.H1_H1 ;  /* 0x30000043ff007230 */ /* 0x000fe40000004100 */
[----:B------:R-:W-:Y:S01]  /*6740*/  FFMA R14, R49, R3, R14 ;  /* 0x00000003310e7223 */ /* 0x000fe2000000000e */
[----:B------:R-:W-:Y:S01]  /*6750*/  HADD2.F32 R3, -RZ, R72.H1_H1 ;  /* 0x30000048ff037230 */ /* 0x000fe20000004100 */
[----:B------:R-:W-:Y:S01]  /*6760*/  F2FP.F16.F32.PACK_AB R55, R11, R6 ;  /* 0x000000060b37723e */ /* 0x000fe200000000ff */
[----:B------:R-:W-:Y:S01]  /*6770*/  FMUL R31, R47, R31 ;  /* 0x0000001f2f1f7220 */ /* 0x000fe20000400000 */
[C---:B------:R-:W-:Y:S01]  /*6780*/  FFMA R19, R49.reuse, R0, R19 ;  /* 0x0000000031137223 */ /* 0x040fe20000000013 */
[--C-:B------:R-:W-:Y:S02]  /*6790*/  HADD2.F32 R0, -RZ, R73.reuse.H0_H0 ;  /* 0x20000049ff007230 */ /* 0x100fe40000004100 */
[C---:B------:R-:W-:Y:S01]  /*67a0*/  FFMA R16, R49.reuse, R2, R16 ;  /* 0x0000000231107223 */ /* 0x040fe20000000010 */
[----:B------:R1:W-:Y:S01]  /*67b0*/  STS.128 [R104], R52 ;  /* 0x0000003468007388 */ /* 0x0003e20000000c00 */
[C---:B------:R-:W-:Y:S01]  /*67c0*/  FFMA R17, R49.reuse, R3, R17 ;  /* 0x0000000331117223 */ /* 0x040fe20000000011 */
[----:B------:R-:W-:Y:S02]  /*67d0*/  HADD2.F32 R2, -RZ, R73.H1_H1 ;  /* 0x30000049ff027230 */ /* 0x000fe40000004100 */
[----:B------:R-:W-:Y:S01]  /*67e0*/  FFMA R18, R49, R0, R18 ;  /* 0x0000000031127223 */ /* 0x000fe20000000012 */
[--C-:B------:R-:W-:Y:S01]  /*67f0*/  HADD2.F32 R0, -RZ, R74.reuse.H0_H0 ;  /* 0x2000004aff007230 */ /* 0x100fe20000004100 */
[----:B------:R-:W-:Y:S01]  /*6800*/  F2FP.F16.F32.PACK_AB R8, R9, R8 ;  /* 0x000000080908723e */ /* 0x000fe200000000ff */
[--C-:B------:R-:W-:Y:S02]  /*6810*/  HADD2.F32 R3, -RZ, R75.reuse.H0_H0 ;  /* 0x2000004bff037230 */ /* 0x100fe40000004100 */
[C---:B------:R-:W-:Y:S01]  /*6820*/  FFMA R23, R49.reuse, R2, R23 ;  /* 0x0000000231177223 */ /* 0x040fe20000000017 */
[----:B------:R-:W-:Y:S02]  /*6830*/  HADD2.F32 R2, -RZ, R74.H1_H1 ;  /* 0x3000004aff027230 */ /* 0x000fe40000004100 */
[----:B------:R-:W-:Y:S01]  /*6840*/  FFMA R20, R49, R0, R20 ;  /* 0x0000000031147223 */ /* 0x000fe20000000014 */
[----:B------:R-:W-:Y:S01]  /*6850*/  HADD2.F32 R0, -RZ, R75.H1_H1 ;  /* 0x3000004bff007230 */ /* 0x000fe20000004100 */
[----:B------:R-:W-:Y:S01]  /*6860*/  F2FP.F16.F32.PACK_AB R9, R15, R10 ;  /* 0x0000000a0f09723e */ /* 0x000fe200000000ff */
[----:B------:R-:W-:Y:S02]  /*6870*/  HADD2.F32 R4, -RZ, R83.H0_H0 ;  /* 0x20000053ff047230 */ /* 0x000fe40000004100 */
[C---:B------:R-:W-:Y:S01]  /*6880*/  FFMA R21, R49.reuse, R2, R21 ;  /* 0x0000000231157223 */ /* 0x040fe20000000015 */
[C---:B------:R-:W-:Y:S01]  /*6890*/  FFMA R22, R49.reuse, R3, R22 ;  /* 0x0000000331167223 */ /* 0x040fe20000000016 */
[----:B------:R-:W-:Y:S01]  /*68a0*/  FFMA R27, R49, R0, R27 ;  /* 0x00000000311b7223 */ /* 0x000fe2000000001b */
[--C-:B------:R-:W-:Y:S01]  /*68b0*/  HADD2.F32 R2, -RZ, R80.reuse.H0_H0 ;  /* 0x20000050ff027230 */ /* 0x100fe20000004100 */
[----:B------:R-:W-:Y:S01]  /*68c0*/  F2FP.F16.F32.PACK_AB R10, R13, R12 ;  /* 0x0000000c0d0a723e */ /* 0x000fe200000000ff */
[----:B------:R-:W-:Y:S01]  /*68d0*/  HADD2.F32 R0, -RZ, R80.H1_H1 ;  /* 0x30000050ff007230 */ /* 0x000fe20000004100 */
[----:B------:R-:W-:Y:S01]  /*68e0*/  F2FP.F16.F32.PACK_AB R11, R19, R14 ;  /* 0x0000000e130b723e */ /* 0x000fe200000000ff */
[--C-:B------:R-:W-:Y:S02]  /*68f0*/  HADD2.F32 R3, -RZ, R81.reuse.H0_H0 ;  /* 0x20000051ff037230 */ /* 0x100fe40000004100 */
[C---:B------:R-:W-:Y:S01]  /*6900*/  FFMA R24, R49.reuse, R2, R24 ;  /* 0x0000000231187223 */ /* 0x040fe20000000018 */
[--C-:B------:R-:W-:Y:S02]  /*6910*/  HADD2.F32 R2, -RZ, R82.reuse.H0_H0 ;  /* 0x20000052ff027230 */ /* 0x100fe40000004100 */
[C---:B------:R-:W-:Y:S01]  /*6920*/  FFMA R25, R49.reuse, R0, R25 ;  /* 0x0000000031197223 */ /* 0x040fe20000000019 */
[----:B------:R1:W-:Y:S01]  /*6930*/  STS.128 [R103+0x10], R8 ;  /* 0x0000100867007388 */ /* 0x0003e20000000c00 */
[----:B------:R-:W-:Y:S02]  /*6940*/  HADD2.F32 R0, -RZ, R81.H1_H1 ;  /* 0x30000051ff007230 */ /* 0x000fe40000004100 */
[----:B------:R-:W-:Y:S01]  /*6950*/  FFMA R26, R49, R3, R26 ;  /* 0x00000003311a7223 */ /* 0x000fe2000000001a */
[----:B------:R-:W-:Y:S01]  /*6960*/  HADD2.F32 R3, -RZ, R82.H1_H1 ;  /* 0x30000052ff037230 */ /* 0x000fe20000004100 */
[----:B------:R-:W-:Y:S01]  /*6970*/  F2FP.F16.F32.PACK_AB R16, R17, R16 ;  /* 0x000000101110723e */ /* 0x000fe200000000ff */
[----:B------:R-:W-:Y:S01]  /*6980*/  HADD2.F32 R5, -RZ, R83.H1_H1 ;  /* 0x30000053ff057230 */ /* 0x000fe20000004100 */
[----:B------:R-:W-:Y:S01]  /*6990*/  F2FP.F16.F32.PACK_AB R17, R23, R18 ;  /* 0x000000121711723e */ /* 0x000fe200000000ff */
[----:B------:R-:W-:Y:S01]  /*69a0*/  FFMA R31, R49, R0, R31 ;  /* 0x00000000311f7223 */ /* 0x000fe2000000001f */
[----:B------:R-:W-:Y:S01]  /*69b0*/  FMUL R35, R47, R35 ;  /* 0x000000232f237220 */ /* 0x000fe20000400000 */
[----:B------:R-:W-:Y:S01]  /*69c0*/  F2FP.F16.F32.PACK_AB R18, R21, R20 ;  /* 0x000000141512723e */ /* 0x000fe200000000ff */
[----:B------:R-:W-:Y:S01]  /*69d0*/  FFMA R28, R49, R2, R28 ;  /* 0x00000002311c7223 */ /* 0x000fe2000000001c */
[----:B------:R-:W-:Y:S01]  /*69e0*/  F2FP.F16.F32.PACK_AB R19, R27, R22 ;  /* 0x000000161b13723e */ /* 0x000fe200000000ff */
[C---:B------:R-:W-:Y:S01]  /*69f0*/  FFMA R29, R49.reuse, R3, R29 ;  /* 0x00000003311d7223 */ /* 0x040fe2000000001d */
[C---:B------:R-:W-:Y:S01]  /*6a00*/  FFMA R30, R49.reuse, R4, R30 ;  /* 0x00000004311e7223 */ /* 0x040fe2000000001e */
[----:B------:R-:W-:Y:S01]  /*6a10*/  FFMA R35, R49, R5, R35 ;  /* 0x0000000531237223 */ /* 0x000fe20000000023 */
[----:B------:R-:W-:Y:S01]  /*6a20*/  F2FP.F16.F32.PACK_AB R24, R25, R24 ;  /* 0x000000181918723e */ /* 0x000fe200000000ff */
[----:B------:R1:W-:Y:S01]  /*6a30*/  STS.128 [R102+0x20], R16 ;  /* 0x0000201066007388 */ /* 0x0003e20000000c00 */
[----:B------:R-:W-:Y:S02]  /*6a40*/  F2FP.F16.F32.PACK_AB R25, R31, R26 ;  /* 0x0000001a1f19723e */ /* 0x000fe400000000ff */
[----:B------:R-:W-:Y:S02]  /*6a50*/  F2FP.F16.F32.PACK_AB R26, R29, R28 ;  /* 0x0000001c1d1a723e */ /* 0x000fe400000000ff */
[----:B------:R-:W-:Y:S05]  /*6a60*/  F2FP.F16.F32.PACK_AB R27, R35, R30 ;  /* 0x0000001e231b723e */ /* 0x000fea00000000ff */
[----:B------:R1:W-:Y:S01]  /*6a70*/  STS.128 [R110+0x30], R24 ;  /* 0x000030186e007388 */ /* 0x0003e20000000c00 */
[----:B------:R-:W-:Y:S01]  /*6a80*/  @!PT LDS RZ, [RZ] ;  /* 0x00000000fffff984 */ /* 0x000fe20000000800 */
[----:B------:R-:W-:Y:S01]  /*6a90*/  @!PT LDS RZ, [RZ] ;  /* 0x00000000fffff984 */ /* 0x000fe20000000800 */
[----:B------:R-:W-:Y:S01]  /*6aa0*/  @!PT LDS RZ, [RZ] ;  /* 0x00000000fffff984 */ /* 0x000fe20000000800 */
[----:B------:R-:W-:Y:S01]  /*6ab0*/  @!PT LDS RZ, [RZ] ;  /* 0x00000000fffff984 */ /* 0x000fe20000000800 */
[----:B------:R2:W-:Y:S07]  /*6ac0*/  MEMBAR.ALL.CTA ;  /* 0x0000000000007992 */ /* 0x0005ee0000008000 */
[----:B--2---:R-:W2:Y:S02]  /*6ad0*/  FENCE.VIEW.ASYNC.S ;  /* 0x00000000000073c6 */ /* 0x004ea40000000000 */
[----:B--2---:R-:W-:Y:S06]  /*6ae0*/  BAR.SYNC.DEFER_BLOCKING 0x1, 0x80 ;  /* 0x0042000000007b1d */ /* 0x004fec0000010000 */
[----:B------:R-:W-:Y:S05]  /*6af0*/  @P0 BRA `(.L_x_117) ;  /* 0x0000000000280947 */ /* 0x000fea0003800000 */
[----:B------:R-:W-:Y:S02]  /*6b00*/  UIADD3 UR4, UPT, UPT, UR48, 0x200, URZ ;  /* 0x0000020030047890 */ /* 0x000fe4000fffe0ff */
[----:B------:R-:W-:Y:S01]  /*6b10*/  UIADD3 UR6, UP0, UPT, UR52, 0x680, URZ ;  /* 0x0000068034067890 */ /* 0x000fe2000ff1e0ff */
[----:B------:R-:W-:Y:S03]  /*6b20*/  UMOV UR43, UR36 ;  /* 0x00000024002b7c82 */ /* 0x000fe60008000000 */
[----:B------:R-:W-:Y:S01]  /*6b30*/  MOV R97, UR4 ;  /* 0x0000000400617c02 */ /* 0x000fe20008000f00 */
[----:B------:R-:W-:Y:S03]  /*6b40*/  UIADD3.X UR7, UPT, UPT, URZ, UR53, URZ, UP0, !UPT ;  /* 0x00000035ff077290 */ /* 0x000fe600087fe4ff */
[----:B------:R-:W-:Y:S11]  /*6b50*/  R2UR UR40, R97 ;  /* 0x00000000612872ca */ /* 0x000ff600000e0000 */
[----:B------:R-:W-:Y:S02]  /*6b60*/  @!UPT UIADD3 URZ, UPT, UPT, URZ, URZ, URZ ;  /* 0x000000fffffff290 */ /* 0x000fe4000fffe0ff */
[----:B------:R2:W-:Y:S01]  /*6b70*/  UTMASTG.3D [UR40], [UR6] ;  /* 0x00000028060073b5 */ /* 0x0005e20008010000 */
[----:B------:R0:W-:Y:S01]  /*6b80*/  UTMACMDFLUSH ;  /* 0x00000000000079b7 */ /* 0x0001e20000000000 */
[----:B--2---:R-:W-:Y:S04]  /*6b90*/  DEPBAR.LE SB0, 0x1 ;  /* 0x000080400000791a */ /* 0x004fe80000000000 */
.L_x_117:
[----:B------:R-:W-:Y:S05]  /*6ba0*/  BSYNC.RECONVERGENT B0 ;  /* 0x0000000000007941 */ /* 0x000fea0003800200 */
.L_x_116:
[----:B------:R-:W-:Y:S01]  /*6bb0*/  BAR.SYNC.DEFER_BLOCKING 0x1, 0x80 ;  /* 0x0042000000007b1d */ /* 0x000fe20000010000 */
[----:B------:R-:W-:Y:S01]  /*6bc0*/  ISETP.NE.AND P1, PT, R111, RZ, PT ;  /* 0x000000ff6f00720c */ /* 0x000fe20003f25270 */
[----:B------:R-:W-:Y:S01]  /*6bd0*/  UISETP.NE.AND UP0, UPT, UR49, URZ, UPT ;  /* 0x000000ff3100728c */ /* 0x000fe2000bf05270 */
[----:B------:R-:W-:Y:S11]  /*6be0*/  LEA R2, R60, UR48, 0x3 ;  /* 0x000000303c027c11 */ /* 0x000ff6000f8e18ff */
[----:B------:R-:W-:Y:S01]  /*6bf0*/  @P1 SHF.L.U32 R3, R101, 0x1f, RZ ;  /* 0x0000001f65031819 */ /* 0x000fe200000006ff */
[----:B------:R-:W-:Y:S06]  /*6c00*/  BRA.U !UP0, `(.L_x_118) ;  /* 0x0000000108247547 */ /* 0x000fec000b800000 */
[----:B------:R-:W-:Y:S01]  /*6c10*/  IMAD.U32 R4, RZ, RZ, UR51 ;  /* 0x00000033ff047e24 */ /* 0x000fe2000f8e00ff */
[----:B------:R-:W-:Y:S01]  /*6c20*/  MOV R0, UR37 ;  /* 0x0000002500007c02 */ /* 0x000fe20008000f00 */
[----:B------:R-:W-:Y:S03]  /*6c30*/  UIADD3 UR51, UPT, UPT, UR51, 0x1, URZ ;  /* 0x0000000133337890 */ /* 0x000fe6000fffe0ff */
[----:B------:R-:W-:Y:S01]  /*6c40*/  @P1 LEA R4, R4, UR48, 0x3 ;  /* 0x0000003004041c11 */ /* 0x000fe2000f8e18ff */
[----:B------:R-:W-:Y:S04]  /*6c50*/  UISETP.NE.AND UP0, UPT, UR51, 0x4, UPT ;  /* 0x000000043300788c */ /* 0x000fe8000bf05270 */
[----:B------:R-:W-:Y:S01]  /*6c60*/  @P1 VIADD R4, R4, 0x60 ;  /* 0x0000006004041836 */ /* 0x000fe20000000000 */
[----:B------:R-:W-:Y:S04]  /*6c70*/  USEL UR51, UR51, URZ, UP0 ;  /* 0x000000ff33337287 */ /* 0x000fe80008000000 */
[----:B------:R-:W-:Y:S04]  /*6c80*/  @P1 PRMT R0, R0, 0x654, R4 ;  /* 0x0000065400001816 */ /* 0x000fe80000000004 */
[----:B------:R2:W-:Y:S04]  /*6c90*/  @P1 SYNCS.ARRIVE.TRANS64.RED.A1T0 RZ, [R0+URZ], RZ ;  /* 0x000000ff00ff19a7 */ /* 0x0005e800081004ff */
.L_x_118:
[----:B------:R-:W4:Y:S01]  /*6ca0*/  @P1 SYNCS.PHASECHK.TRANS64.TRYWAIT P0, [R2+URZ+0x40], R3 ;  /* 0x00004003020015a7 */ /* 0x000f2200080011ff */
[----:B------:R-:W-:Y:S01]  /*6cb0*/  BSSY B1, `(.L_x_119) ;  /* 0x0000016000017945 */ /* 0x000fe20003800000 */
[----:B----4-:R-:W-:Y:S03]  /*6cc0*/  @P1 SEL R61, RZ, 0x1, !P0 ;  /* 0x00000001ff3d1807 */ /* 0x010fe60004000000 */
[----:B------:R-:W-:Y:S05]  /*6cd0*/  @!P1 BRA `(.L_x_120) ;  /* 0x00000000004c9947 */ /* 0x000fea0003800000 */
[----:B------:R-:W-:Y:S01]  /*6ce0*/  ISETP.NE.AND P0, PT, R61, RZ, PT ;  /* 0x000000ff3d00720c */ /* 0x000fe20003f05270 */
[----:B------:R-:W-:Y:S01]  /*6cf0*/  BSSY B0, `(.L_x_121) ;  /* 0x000000b000007945 */ /* 0x000fe20003800000 */
[----:B------:R-:W-:Y:S11]  /*6d00*/  ISETP.NE.AND P1, PT, R62, RZ, PT ;  /* 0x000000ff3e00720c */ /* 0x000ff60003f25270 */
[----:B------:R-:W-:Y:S02]  /*6d10*/  @!UPT UIADD3 URZ, UPT, UPT, URZ, URZ, URZ ;  /* 0x000000fffffff290 */ /* 0x000fe4000fffe0ff */
[C---:B------:R-:W-:Y:S01]  /*6d20*/  @P1 IMAD R6, R60.reuse, 0x2000, R104 ;  /* 0x000020003c061824 */ /* 0x040fe200078e0268 */
[C---:B------:R-:W-:Y:S01]  /*6d30*/  @P1 LEA R4, R60.reuse, R102, 0xd ;  /* 0x000000663c041211 */ /* 0x040fe200078e68ff */
[C---:B------:R-:W-:Y:S02]  /*6d40*/  @P1 IMAD R5, R60.reuse, 0x2000, R103 ;  /* 0x000020003c051824 */ /* 0x040fe400078e0267 */
[----:B------:R-:W-:Y:S01]  /*6d50*/  @P1 IMAD R3, R60, 0x2000, R110 ;  /* 0x000020003c031824 */ /* 0x000fe200078e026e */
[----:B------:R-:W-:Y:S06]  /*6d60*/  @P0 BRA `(.L_x_122) ;  /* 0x00000000000c0947 */ /* 0x000fec0003800000 */
[----:B--2---:R-:W-:Y:S04]  /*6d70*/  SHF.L.U32 R0, R101, 0x1f, RZ ;  /* 0x0000001f65007819 */ /* 0x004fe800000006ff */
[----:B------:R-:W2:Y:S02]  /*6d80*/  SYNCS.PHASECHK.TRANS64.TRYWAIT P0, [R2+URZ+0x40], R0 ;  /* 0x00004000020075a7 */ /* 0x000ea400080011ff */
[----:B--2---:R-:W-:Y:S05]  /*6d90*/  @!P0 BRA `(.L_x_123) ;  /* 0x0000003000b08947 */ /* 0x004fea0003800000 */
.L_x_122:
[----:B------:R-:W-:Y:S05]  /*6da0*/  BSYNC B0 ;  /* 0x0000000000007941 */ /* 0x000fea0003800000 */
.L_x_121:
[----:B------:R-:W-:Y:S02]  /*6db0*/  ISETP.NE.AND P0, PT, R62, RZ, PT ;  /* 0x000000ff3e00720c */ /* 0x000fe40003f05270 */
[----:B------:R-:W-:Y:S11]  /*6dc0*/  IADD3 R60, PT, PT, R60, 0x1, RZ ;  /* 0x000000013c3c7810 */ /* 0x000ff60007ffe0ff */
[----:B------:R4:W1:Y:S04]  /*6dd0*/  @P0 LDS.128 R56, [R6] ;  /* 0x0000000006380984 */ /* 0x0008680000000c00 */
[----:B------:R4:W1:Y:S04]  /*6de0*/  @P0 LDS.128 R64, [R5+0x10] ;  /* 0x0000100005400984 */ /* 0x0008680000000c00 */
[----:B------:R4:W1:Y:S04]  /*6df0*/  @P0 LDS.128 R72, [R4+0x20] ;  /* 0x0000200004480984 */ /* 0x0008680000000c00 */
[----:B------:R4:W1:Y:S02]  /*6e00*/  @P0 LDS.128 R80, [R3+0x30] ;  /* 0x0000300003500984 */ /* 0x0008640000000c00 */
.L_x_120:
[----:B------:R-:W-:Y:S05]  /*6e10*/  BSYNC B1 ;  /* 0x0000000000017941 */ /* 0x000fea0003800000 */
.L_x_119:
[----:B--2---:R-:W-:Y:S05]  /*6e20*/  VIADD R0, R48, 0x20 ;  /* 0x0000002030007836 */ /* 0x004fea0000000000 */
[----:B------:R-:W-:Y:S04]  /*6e30*/  SHF.R.U32.HI R0, RZ, 0x15, R0 ;  /* 0x00000015ff007819 */ /* 0x000fe80000011600 */
[----:B------:R-:W-:Y:S11]  /*6e40*/  LOP3.LUT P0, RZ, R0, 0x3, R96, 0x48, !PT ;  /* 0x0000000300ff7812 */ /* 0x000ff60007804860 */
[----:B------:R-:W-:Y:S02]  /*6e50*/  @!UPT UIADD3 URZ, UPT, UPT, URZ, URZ, URZ ;  /* 0x000000fffffff290 */ /* 0x000fe4000fffe0ff */
[----:B------:R-:W-:Y:S05]  /*6e60*/  @!P0 BRA `(.L_x_124) ;  /* 0x0000000000408947 */ /* 0x000fea0003800000 */
[----:B------:R-:W2:Y:S01]  /*6e70*/  LDCU.64 UR8, c[0x4][0x70] ;  /* 0x01000e00ff0877ac */ /* 0x000ea20008000a00 */
[----:B----4-:R-:W-:Y:S01]  /*6e80*/  MOV R3, 0x0 ;  /* 0x0000000000037802 */ /* 0x010fe20000000f00 */
[----:B------:R-:W-:Y:S02]  /*6e90*/  HFMA2 R12, -RZ, RZ, 0, 5.9604644775390625e-08 ;  /* 0x00000001ff0c7431 */ /* 0x000fe400000001ff */
[----:B-1----:R-:W-:Y:S02]  /*6ea0*/  IMAD.MOV.U32 R8, RZ, RZ, 0x192 ;  /* 0x00000192ff087424 */ /* 0x002fe400078e00ff */
[----:B------:R-:W-:Y:S01]  /*6eb0*/  IMAD.MOV.U32 R13, RZ, RZ, RZ ;  /* 0x000000ffff0d7224 */ /* 0x000fe200078e00ff */
[----:B------:R-:W1:Y:S01]  /*6ec0*/  LDCU.64 UR6, c[0x4][0x78] ;  /* 0x01000f00ff0677ac */ /* 0x000e620008000a00 */
[----:B------:R-:W4:Y:S01]  /*6ed0*/  LDC.64 R2, c[0x4][R3] ;  /* 0x0100000003027b82 */ /* 0x000f220000000a00 */
[----:B------:R-:W5:Y:S01]  /*6ee0*/  LDCU.64 UR4, c[0x4][0x10] ;  /* 0x01000200ff0477ac */ /* 0x000f620008000a00 */
[----:B--2---:R-:W-:Y:S01]  /*6ef0*/  MOV R5, UR9 ;  /* 0x0000000900057c02 */ /* 0x004fe20008000f00 */
[----:B------:R-:W-:Y:S01]  /*6f00*/  IMAD.U32 R4, RZ, RZ, UR8 ;  /* 0x00000008ff047e24 */ /* 0x000fe2000f8e00ff */
[----:B-1----:R-:W-:Y:S01]  /*6f10*/  MOV R7, UR7 ;  /* 0x0000000700077c02 */ /* 0x002fe20008000f00 */
[----:B------:R-:W-:Y:S01]  /*6f20*/  IMAD.U32 R6, RZ, RZ, UR6 ;  /* 0x00000006ff067e24 */ /* 0x000fe2000f8e00ff */
[----:B-----5:R-:W-:Y:S01]  /*6f30*/  MOV R11, UR5 ;  /* 0x00000005000b7c02 */ /* 0x020fe20008000f00 */
[----:B------:R-:W-:Y:S02]  /*6f40*/  IMAD.U32 R10, RZ, RZ, UR4 ;  /* 0x00000004ff0a7e24 */ /* 0x000fe4000f8e00ff */
[----:B------:R-:W-:Y:S07]  /*6f50*/  LEPC R20, `(.L_x_124) ;  /* 0x000000001014794e */ /* 0x000fee0000000000 */
[----:B---34-:R-:W-:Y:S05]  /*6f60*/  CALL.ABS.NOINC R2 ;  /* 0x0000000002007343 */ /* 0x018fea0003c00000 */
.L_x_124:
[----:B------:R-:W-:Y:S05]  /*6f70*/  WARPSYNC.ALL ;  /* 0x0000000000007948 */ /* 0x000fea0003800000 */
[----:B------:R-:W-:Y:S01]  /*6f80*/  R2UR UR4, R48 ;  /* 0x00000000300472ca */ /* 0x000fe200000e0000 */
[--C-:B-1--4-:R-:W-:Y:S01]  /*6f90*/  HADD2.F32 R3, -RZ, R56.reuse.H0_H0 ;  /* 0x20000038ff037230 */ /* 0x112fe20000004100 */
[----:B------:R-:W-:Y:S01]  /*6fa0*/  ISETP.NE.AND P6, PT, R111, RZ, PT ;  /* 0x000000ff6f00720c */ /* 0x000fe20003fc5270 */
[--C-:B------:R-:W-:Y:S01]  /*6fb0*/  HADD2.F32 R51, -RZ, R57.reuse.H1_H1 ;  /* 0x30000039ff337230 */ /* 0x100fe20000004100 */
[----:B------:R-:W-:Y:S01]  /*6fc0*/  MOV R50, UR51 ;  /* 0x0000003300327c02 */ /* 0x000fe20008000f00 */
[----:B------:R-:W-:Y:S01]  /*6fd0*/  BSSY.RECONVERGENT B0, `(.L_x_125) ;  /* 0x000008c000007945 */ /* 0x000fe20003800200 */
[----:B------:R-:W-:Y:S02]  /*6fe0*/  MOV R63, UR37 ;  /* 0x00000025003f7c02 */ /* 0x000fe40008000f00 */
[----:B------:R-:W-:Y:S05]  /*6ff0*/  ISETP.NE.AND P0, PT, R106, RZ, PT ;  /* 0x000000ff6a00720c */ /* 0x000fea0003f05270 */
[----:B------:R-:W1:Y:S02]  /*7000*/  LDTM.x32 R4, tmem[UR4+0x20] ;  /* 0x00002004000479ee */ /* 0x000e6400082c0000 */
[----:B------:R-:W-:Y:S04]  /*7010*/  @P6 LEA R50, R50, UR48, 0x3 ;  /* 0x0000003032326c11 */ /* 0x000fe8000f8e18ff */
[----:B------:R-:W-:Y:S04]  /*7020*/  @P6 IADD3 R50, PT, PT, R50, 0x60, RZ ;  /* 0x0000006032326810 */ /* 0x000fe80007ffe0ff */
[----:B------:R-:W-:Y:S01]  /*7030*/  @P6 PRMT R63, R63, 0x654, R50 ;  /* 0x000006543f3f6816 */ /* 0x000fe20000000032 */
[----:B------:R-:W-:Y:S02]  /*7040*/  HADD2.F32 R50, -RZ, R57.H0_H0 ;  /* 0x20000039ff327230 */ /* 0x000fe40000004100 */
[C---:B-1----:R-:W-:Y:S01]  /*7050*/  FMUL R0, R47.reuse, R4 ;  /* 0x000000042f007220 */ /* 0x042fe20000400000 */
[----:B------:R-:W-:Y:S02]  /*7060*/  HADD2.F32 R4, -RZ, R56.H1_H1 ;  /* 0x30000038ff047230 */ /* 0x000fe40000004100 */
[C---:B------:R-:W-:Y:S01]  /*7070*/  FMUL R2, R47.reuse, R5 ;  /* 0x000000052f027220 */ /* 0x040fe20000400000 */
[----:B------:R-:W-:Y:S01]  /*7080*/  FMUL R7, R47, R7 ;  /* 0x000000072f077220 */ /* 0x000fe20000400000 */
[----:B------:R-:W-:Y:S01]  /*7090*/  FFMA R0, R49, R3, R0 ;  /* 0x0000000331007223 */ /* 0x000fe20000000000 */
[----:B------:R-:W-:Y:S01]  /*70a0*/  FMUL R3, R47, R6 ;  /* 0x000000062f037220 */ /* 0x000fe20000400000 */
[----:B------:R-:W-:Y:S01]  /*70b0*/  FFMA R2, R49, R4, R2 ;  /* 0x0000000431027223 */ /* 0x000fe20000000002 */
[C---:B------:R-:W-:Y:S01]  /*70c0*/  FMUL R4, R47.reuse, R8 ;  /* 0x000000082f047220 */ /* 0x040fe20000400000 */
[----:B------:R-:W-:Y:S01]  /*70d0*/  FMUL R8, R47, R12 ;  /* 0x0000000c2f087220 */ /* 0x000fe20000400000 */
[----:B------:R-:W-:Y:S01]  /*70e0*/  FFMA R3, R49, R50, R3 ;  /* 0x0000003231037223 */ /* 0x000fe20000000003 */
[C---:B------:R-:W-:Y:S01]  /*70f0*/  FMUL R12, R47.reuse, R16 ;  /* 0x000000102f0c7220 */ /* 0x040fe20000400000 */
[C---:B------:R-:W-:Y:S01]  /*7100*/  FMUL R16, R47.reuse, R20 ;  /* 0x000000142f107220 */ /* 0x040fe20000400000 */
[C---:B------:R-:W-:Y:S01]  /*7110*/  FMUL R20, R47.reuse, R24 ;  /* 0x000000182f147220 */ /* 0x040fe20000400000 */
[C---:B------:R-:W-:Y:S01]  /*7120*/  FMUL R24, R47.reuse, R28 ;  /* 0x0000001c2f187220 */ /* 0x040fe20000400000 */
[C---:B------:R-:W-:Y:S01]  /*7130*/  FMUL R28, R47.reuse, R32 ;  /* 0x000000202f1c7220 */ /* 0x040fe20000400000 */
[--C-:B------:R-:W-:Y:S01]  /*7140*/  HADD2.F32 R32, -RZ, R58.reuse.H0_H0 ;  /* 0x2000003aff207230 */ /* 0x100fe20000004100 */
[----:B------:R-:W-:Y:S01]  /*7150*/  F2FP.F16.F32.PACK_AB R52, R2, R0 ;  /* 0x000000000234723e */ /* 0x000fe200000000ff */
[----:B------:R-:W-:Y:S02]  /*7160*/  HADD2.F32 R0, -RZ, R58.H1_H1 ;  /* 0x3000003aff007230 */ /* 0x000fe40000004100 */
[----:B------:R-:W-:Y:S01]  /*7170*/  FMUL R5, R47, R9 ;  /* 0x000000092f057220 */ /* 0x000fe20000400000 */
[--C-:B------:R-:W-:Y:S02]  /*7180*/  HADD2.F32 R2, -RZ, R59.reuse.H0_H0 ;  /* 0x2000003bff027230 */ /* 0x100fe40000004100 */
[C---:B------:R-:W-:Y:S01]  /*7190*/  FFMA R7, R49.reuse, R51, R7 ;  /* 0x0000003331077223 */ /* 0x040fe20000000007 */
[C---:B------:R-:W-:Y:S01]  /*71a0*/  FFMA R4, R49.reuse, R32, R4 ;  /* 0x0000002031047223 */ /* 0x040fe20000000004 */
[----:B------:R-:W-:Y:S02]  /*71b0*/  HADD2.F32 R32, -RZ, R59.H1_H1 ;  /* 0x3000003bff207230 */ /* 0x000fe40000004100 */
[----:B------:R-:W-:Y:S01]  /*71c0*/  FFMA R5, R49, R0, R5 ;  /* 0x0000000031057223 */ /* 0x000fe20000000005 */
[--C-:B------:R-:W-:Y:S01]  /*71d0*/  HADD2.F32 R0, -RZ, R64.reuse.H0_H0 ;  /* 0x20000040ff007230 */ /* 0x100fe20000004100 */
[----:B------:R-:W-:Y:S01]  /*71e0*/  F2FP.F16.F32.PACK_AB R53, R7, R3 ;  /* 0x000000030735723e */ /* 0x000fe200000000ff */
[----:B------:R-:W-:Y:S01]  /*71f0*/  FMUL R6, R47, R10 ;  /* 0x0000000a2f067220 */ /* 0x000fe20000400000 */
[--C-:B------:R-:W-:Y:S01]  /*7200*/  HADD2.F32 R3, -RZ, R65.reuse.H0_H0 ;  /* 0x20000041ff037230 */ /* 0x100fe20000004100 */
[----:B------:R-:W-:Y:S01]  /*7210*/  F2FP.F16.F32.PACK_AB R54, R5, R4 ;  /* 0x000000040536723e */ /* 0x000fe200000000ff */
[----:B------:R-:W-:Y:S01]  /*7220*/  FMUL R11, R47, R11 ;  /* 0x0000000b2f0b7220 */ /* 0x000fe20000400000 */
[----:B------:R-:W-:Y:S01]  /*7230*/  FFMA R6, R49, R2, R6 ;  /* 0x0000000231067223 */ /* 0x000fe20000000006 */
[----:B------:R-:W-:Y:S02]  /*7240*/  HADD2.F32 R2, -RZ, R64.H1_H1 ;  /* 0x30000040ff027230 */ /* 0x000fe40000004100 */
[----:B------:R-:W-:Y:S01]  /*7250*/  FMUL R9, R47, R13 ;  /* 0x0000000d2f097220 */ /* 0x000fe20000400000 */
[C---:B------:R-:W-:Y:S01]  /*7260*/  FFMA R11, R49.reuse, R32, R11 ;  /* 0x00000020310b7223 */ /* 0x040fe2000000000b */
[----:B------:R-:W-:Y:S01]  /*7270*/  FFMA R8, R49, R0, R8 ;  /* 0x0000000031087223 */ /* 0x000fe20000000008 */
[C---:B------:R-:W-:Y:S01]  /*7280*/  FMUL R10, R47.reuse, R14 ;  /* 0x0000000e2f0a7220 */ /* 0x040fe20000400000 */
[----:B------:R-:W-:Y:S02]  /*7290*/  HADD2.F32 R0, -RZ, R65.H1_H1 ;  /* 0x30000041ff007230 */ /* 0x000fe40000004100 */
[----:B------:R-:W-:Y:S01]  /*72a0*/  FMUL R15, R47, R15 ;  /* 0x0000000f2f0f7220 */ /* 0x000fe20000400000 */
[C---:B------:R-:W-:Y:S01]  /*72b0*/  FFMA R9, R49.reuse, R2, R9 ;  /* 0x0000000231097223 */ /* 0x040fe20000000009 */
[C---:B------:R-:W-:Y:S01]  /*72c0*/  FFMA R10, R49.reuse, R3, R10 ;  /* 0x00000003310a7223 */ /* 0x040fe2000000000a */
[--C-:B------:R-:W-:Y:S02]  /*72d0*/  HADD2.F32 R2, -RZ, R66.reuse.H0_H0 ;  /* 0x20000042ff027230 */ /* 0x100fe40000004100 */
[----:B------:R-:W-:Y:S01]  /*72e0*/  FFMA R15, R49, R0, R15 ;  /* 0x00000000310f7223 */ /* 0x000fe2000000000f */
[----:B------:R-:W-:Y:S02]  /*72f0*/  HADD2.F32 R3, -RZ, R66.H1_H1 ;  /* 0x30000042ff037230 */ /* 0x000fe40000004100 */
[C---:B------:R-:W-:Y:S01]  /*7300*/  FMUL R13, R47.reuse, R17 ;  /* 0x000000112f0d7220 */ /* 0x040fe20000400000 */
[--C-:B------:R-:W-:Y:S02]  /*7310*/  HADD2.F32 R0, -RZ, R67.reuse.H0_H0 ;  /* 0x20000043ff007230 */ /* 0x100fe40000004100 */
[----:B------:R-:W-:Y:S01]  /*7320*/  FMUL R14, R47, R18 ;  /* 0x000000122f0e7220 */ /* 0x000fe20000400000 */
[C---:B------:R-:W-:Y:S01]  /*7330*/  FFMA R12, R49.reuse, R2, R12 ;  /* 0x00000002310c7223 */ /* 0x040fe2000000000c */
[C---:B------:R-:W-:Y:S01]  /*7340*/  FFMA R13, R49.reuse, R3, R13 ;  /* 0x00000003310d7223 */ /* 0x040fe2000000000d */
[----:B------:R-:W-:Y:S02]  /*7350*/  HADD2.F32 R2, -RZ, R67.H1_H1 ;  /* 0x30000043ff027230 */ /* 0x000fe40000004100 */
[----:B------:R-:W-:Y:S01]  /*7360*/  FFMA R14, R49, R0, R14 ;  /* 0x00000000310e7223 */ /* 0x000fe2000000000e */
[C---:B------:R-:W-:Y:S01]  /*7370*/  FMUL R19, R47.reuse, R19 ;  /* 0x000000132f137220 */ /* 0x040fe20000400000 */
[--C-:B------:R-:W-:Y:S02]  /*7380*/  HADD2.F32 R0, -RZ, R72.reuse.H0_H0 ;  /* 0x20000048ff007230 */ /* 0x100fe40000004100 */
[----:B------:R-:W-:Y:S01]  /*7390*/  FMUL R17, R47, R21 ;  /* 0x000000152f117220 */ /* 0x000fe20000400000 */
[--C-:B------:R-:W-:Y:S02]  /*73a0*/  HADD2.F32 R3, -RZ, R73.reuse.H0_H0 ;  /* 0x20000049ff037230 */ /* 0x100fe40000004100 */
[C---:B------:R-:W-:Y:S01]  /*73b0*/  FFMA R19, R49.reuse, R2, R19 ;  /* 0x0000000231137223 */ /* 0x040fe20000000013 */
[----:B------:R-:W-:Y:S02]  /*73c0*/  HADD2.F32 R2, -RZ, R72.H1_H1 ;  /* 0x30000048ff027230 */ /* 0x000fe40000004100 */
        /* <DEDUP_REMOVED lines=9> */
[----:B------:R-:W-:Y:S01]  /*7460*/  FMUL R21, R47, R25 ;  /* 0x000000192f157220 */ /* 0x000fe20000400000 */
[----:B------:R-:W-:Y:S01]  /*7470*/  F2FP.F16.F32.PACK_AB R55, R11, R6 ;  /* 0x000000060b37723e */ /* 0x000fe200000000ff */
[--C-:B------:R-:W-:Y:S02]  /*7480*/  HADD2.F32 R3, -RZ, R75.reuse.H0_H0 ;  /* 0x2000004bff037230 */ /* 0x100fe40000004100 */
[----:B------:R-:W-:Y:S01]  /*7490*/  FMUL R22, R47, R26 ;  /* 0x0000001a2f167220 */ /* 0x000fe20000400000 */
[C---:B------:R-:W-:Y:S01]  /*74a0*/  FFMA R20, R49.reuse, R2, R20 ;  /* 0x0000000231147223 */ /* 0x040fe20000000014 */
[C---:B------:R-:W-:Y:S01]  /*74b0*/  FFMA R21, R49.reuse, R0, R21 ;  /* 0x0000000031157223 */ /* 0x040fe20000000015 */
[----:B------:R1:W-:Y:S01]  /*74c0*/  STS.128 [R104+0x2000], R52 ;  /* 0x0020003468007388 */ /* 0x0003e20000000c00 */
[----:B------:R-:W-:Y:S02]  /*74d0*/  HADD2.F32 R0, -RZ, R75.H1_H1 ;  /* 0x3000004bff007230 */ /* 0x000fe40000004100 */
[----:B------:R-:W-:Y:S01]  /*74e0*/  FFMA R22, R49, R3, R22 ;  /* 0x0000000331167223 */ /* 0x000fe20000000016 */
[----:B------:R-:W-:Y:S01]  /*74f0*/  FMUL R27, R47, R27 ;  /* 0x0000001b2f1b7220 */ /* 0x000fe20000400000 */
[--C-:B------:R-:W-:Y:S01]  /*7500*/  HADD2.F32 R2, -RZ, R80.reuse.H0_H0 ;  /* 0x20000050ff027230 */ /* 0x100fe20000004100 */
[----:B------:R-:W-:Y:S01]  /*7510*/  F2FP.F16.F32.PACK_AB R8, R9, R8 ;  /* 0x000000080908723e */ /* 0x000fe200000000ff */
[----:B------:R-:W-:Y:S01]  /*7520*/  HADD2.F32 R3, -RZ, R80.H1_H1 ;  /* 0x30000050ff037230 */ /* 0x000fe20000004100 */
[----:B------:R-:W-:Y:S01]  /*7530*/  F2FP.F16.F32.PACK_AB R9, R15, R10 ;  /* 0x0000000a0f09723e */ /* 0x000fe200000000ff */
[----:B------:R-:W-:Y:S01]  /*7540*/  FMUL R25, R47, R29 ;  /* 0x0000001d2f197220 */ /* 0x000fe20000400000 */
[--C-:B------:R-:W-:Y:S01]  /*7550*/  HADD2.F32 R4, -RZ, R81.reuse.H0_H0 ;  /* 0x20000051ff047230 */ /* 0x100fe20000004100 */
[----:B------:R-:W-:Y:S01]  /*7560*/  F2FP.F16.F32.PACK_AB R10, R13, R12 ;  /* 0x0000000c0d0a723e */ /* 0x000fe200000000ff */
[----:B------:R-:W-:Y:S01]  /*7570*/  FMUL R26, R47, R30 ;  /* 0x0000001e2f1a7220 */ /* 0x000fe20000400000 */
[----:B------:R-:W-:Y:S01]  /*7580*/  F2FP.F16.F32.PACK_AB R11, R19, R14 ;  /* 0x0000000e130b723e */ /* 0x000fe200000000ff */
[C---:B------:R-:W-:Y:S01]  /*7590*/  FFMA R27, R49.reuse, R0, R27 ;  /* 0x00000000311b7223 */ /* 0x040fe2000000001b */
[C---:B------:R-:W-:Y:S01]  /*75a0*/  FFMA R24, R49.reuse, R2, R24 ;  /* 0x0000000231187223 */ /* 0x040fe20000000018 */
[----:B------:R-:W-:Y:S02]  /*75b0*/  HADD2.F32 R0, -RZ, R81.H1_H1 ;  /* 0x30000051ff007230 */ /* 0x000fe40000004100 */
[----:B------:R-:W-:Y:S01]  /*75c0*/  FFMA R25, R49, R3, R25 ;  /* 0x0000000331197223 */ /* 0x000fe20000000019 */
[----:B------:R1:W-:Y:S01]  /*75d0*/  STS.128 [R103+0x2010], R8 ;  /* 0x0020100867007388 */ /* 0x0003e20000000c00 */
[----:B------:R-:W-:Y:S01]  /*75e0*/  FMUL R31, R47, R31 ;  /* 0x0000001f2f1f7220 */ /* 0x000fe20000400000 */
[--C-:B------:R-:W-:Y:S02]  /*75f0*/  HADD2.F32 R2, -RZ, R82.reuse.H0_H0 ;  /* 0x20000052ff027230 */ /* 0x100fe40000004100 */
[----:B------:R-:W-:Y:S01]  /*7600*/  FFMA R26, R49, R4, R26 ;  /* 0x00000004311a7223 */ /* 0x000fe2000000001a */
[----:B------:R-:W-:Y:S02]  /*7610*/  HADD2.F32 R3, -RZ, R82.H1_H1 ;  /* 0x30000052ff037230 */ /* 0x000fe40000004100 */
[----:B------:R-:W-:Y:S01]  /*7620*/  FMUL R29, R47, R33 ;  /* 0x000000212f1d7220 */ /* 0x000fe20000400000 */
[--C-:B------:R-:W-:Y:S01]  /*7630*/  HADD2.F32 R4, -RZ, R83.reuse.H0_H0 ;  /* 0x20000053ff047230 */ /* 0x100fe20000004100 */
[----:B------:R-:W-:Y:S01]  /*7640*/  F2FP.F16.F32.PACK_AB R16, R17, R16 ;  /* 0x000000101110723e */ /* 0x000fe200000000ff */
[----:B------:R-:W-:Y:S01]  /*7650*/  FMUL R30, R47, R34 ;  /* 0x000000222f1e7220 */ /* 0x000fe20000400000 */
        /* <DEDUP_REMOVED lines=14> */
[----:B------:R-:W-:Y:S02]  /*7740*/  F2FP.F16.F32.PACK_AB R27, R35, R30 ;  /* 0x0000001e231b723e */ /* 0x000fe400000000ff */
[----:B------:R-:W-:Y:S02]  /*7750*/  LEA R0, R60, UR48, 0x3 ;  /* 0x000000303c007c11 */ /* 0x000fe4000f8e18ff */
[----:B------:R-:W-:Y:S01]  /*7760*/  @P6 SHF.L.U32 R2, R101, 0x1f, RZ ;  /* 0x0000001f65026819 */ /* 0x000fe200000006ff */
        /* <DEDUP_REMOVED lines=9> */
[----:B------:R-:W-:Y:S02]  /*7800*/  UIADD3 UR8, UP0, UPT, UR52, 0x680, URZ ;  /* 0x0000068034087890 */ /* 0x000fe4000ff1e0ff */
[----:B------:R-:W-:Y:S02]  /*7810*/  UIADD3 UR5, UPT, UPT, UR41, 0x20, URZ ;  /* 0x0000002029057890 */ /* 0x000fe4000fffe0ff */
[----:B------:R-:W-:Y:S02]  /*7820*/  UIADD3 UR4, UPT, UPT, UR48, 0x2200, URZ ;  /* 0x0000220030047890 */ /* 0x000fe4000fffe0ff */
[----:B------:R-:W-:Y:S01]  /*7830*/  UIADD3.X UR9, UPT, UPT, URZ, UR53, URZ, UP0, !UPT ;  /* 0x00000035ff097290 */ /* 0x000fe200087fe4ff */
[----:B------:R-:W-:Y:S01]  /*7840*/  UMOV UR6, UR42 ;  /* 0x0000002a00067c82 */ /* 0x000fe20008000000 */
[----:B------:R-:W-:Y:S07]  /*7850*/  UMOV UR7, UR36 ;  /* 0x0000002400077c82 */ /* 0x000fee0008000000 */
[----:B------:R2:W-:Y:S01]  /*7860*/  UTMASTG.3D [UR4], [UR8] ;  /* 0x00000004080073b5 */ /* 0x0005e20008010000 */
[----:B------:R0:W-:Y:S01]  /*7870*/  UTMACMDFLUSH ;  /* 0x00000000000079b7 */ /* 0x0001e20000000000 */
[----:B--2---:R-:W-:Y:S04]  /*7880*/  DEPBAR.LE SB0, 0x1 ;  /* 0x000080400000791a */ /* 0x004fe80000000000 */
.L_x_126:
[----:B------:R-:W-:Y:S05]  /*7890*/  BSYNC.RECONVERGENT B0 ;  /* 0x0000000000007941 */ /* 0x000fea0003800200 */
.L_x_125:
[----:B------:R-:W-:Y:S01]  /*78a0*/  BAR.SYNC.DEFER_BLOCKING 0x1, 0x80 ;  /* 0x0042000000007b1d */ /* 0x000fe20000010000 */
[----:B------:R-:W-:Y:S04]  /*78b0*/  UIADD3 UR40, UPT, UPT, UR51, 0x1, URZ ;  /* 0x0000000133287890 */ /* 0x000fe8000fffe0ff */
[----:B------:R-:W-:Y:S04]  /*78c0*/  UISETP.NE.AND UP0, UPT, UR40, 0x4, UPT ;  /* 0x000000042800788c */ /* 0x000fe8000bf05270 */
[----:B------:R-:W-:Y:S01]  /*78d0*/  USEL UR40, UR40, URZ, UP0 ;  /* 0x000000ff28287287 */ /* 0x000fe20008000000 */
[----:B------:R2:W-:Y:S01]  /*78e0*/  @P6 SYNCS.ARRIVE.TRANS64.RED.A1T0 RZ, [R63+URZ], RZ ;  /* 0x000000ff3fff69a7 */ /* 0x0005e200081004ff */
[----:B------:R-:W-:Y:S01]  /*78f0*/  BSSY B1, `(.L_x_127) ;  /* 0x0000017000017945 */ /* 0x000fe20003800000 */
[----:B------:R-:W4:Y:S02]  /*7900*/  @P6 SYNCS.PHASECHK.TRANS64.TRYWAIT P0, [R0+URZ+0x40], R2 ;  /* 0x00004002000065a7 */ /* 0x000f2400080011ff */
[----:B----4-:R-:W-:Y:S01]  /*7910*/  @P6 SEL R61, RZ, 0x1, !P0 ;  /* 0x00000001ff3d6807 */ /* 0x010fe20004000000 */
[----:B--2---:R-:W-:Y:S06]  /*7920*/  @!P6 BRA `(.L_x_128) ;  /* 0x00000000004ce947 */ /* 0x004fec0003800000 */
        /* <DEDUP_REMOVED lines=9> */
[----:B------:R-:W-:Y:S04]  /*79c0*/  SHF.L.U32 R6, R101, 0x1f, RZ ;  /* 0x0000001f65067819 */ /* 0x000fe800000006ff */
[----:B------:R-:W2:Y:S02]  /*79d0*/  SYNCS.PHASECHK.TRANS64.TRYWAIT P0, [R0+URZ+0x40], R6 ;  /* 0x00004006000075a7 */ /* 0x000ea400080011ff */
[----:B--2---:R-:W-:Y:S05]  /*79e0*/  @!P0 BRA `(.L_x_131) ;  /* 0x0000002400b08947 */ /* 0x004fea0003800000 */
.L_x_130:
[----:B------:R-:W-:Y:S05]  /*79f0*/  BSYNC B0 ;  /* 0x0000000000007941 */ /* 0x000fea0003800000 */
.L_x_129:
[----:B------:R-:W-:Y:S02]  /*7a00*/  ISETP.NE.AND P0, PT, R62, RZ, PT ;  /* 0x000000ff3e00720c */ /* 0x000fe40003f05270 */
[----:B------:R-:W-:Y:S11]  /*7a10*/  IADD3 R60, PT, PT, R60, 0x1, RZ ;  /* 0x000000013c3c7810 */ /* 0x000ff60007ffe0ff */
[----:B------:R4:W1:Y:S04]  /*7a20*/  @P0 LDS.128 R56, [R5] ;  /* 0x0000000005380984 */ /* 0x0008680000000c00 */
[----:B------:R4:W1:Y:S04]  /*7a30*/  @P0 LDS.128 R64, [R4+0x10] ;  /* 0x0000100004400984 */ /* 0x0008680000000c00 */
[----:B------:R4:W1:Y:S04]  /*7a40*/  @P0 LDS.128 R72, [R3+0x20] ;  /* 0x0000200003480984 */ /* 0x0008680000000c00 */
[----:B------:R4:W1:Y:S02]  /*7a50*/  @P0 LDS.128 R80, [R2+0x30] ;  /* 0x0000300002500984 */ /* 0x0008640000000c00 */
.L_x_128:
[----:B------:R-:W-:Y:S05]  /*7a60*/  BSYNC B1 ;  /* 0x0000000000017941 */ /* 0x000fea0003800000 */
.L_x_127:
        /* <DEDUP_REMOVED lines=21> */
.L_x_132:
        /* <DEDUP_REMOVED lines=146> */
.L_x_134:
[----:B------:R-:W-:Y:S05]  /*84e0*/  BSYNC.RECONVERGENT B0 ;  /* 0x0000000000007941 */ /* 0x000fea0003800200 */
.L_x_133:
        /* <DEDUP_REMOVED lines=21> */
.L_x_138:
[----:B------:R-:W-:Y:S05]  /*8640*/  BSYNC B0 ;  /* 0x0000000000007941 */ /* 0x000fea0003800000 */
.L_x_137:
[----:B------:R-:W-:Y:S11]  /*8650*/  ISETP.NE.AND P0, PT, R62, RZ, PT ;  /* 0x000000ff3e00720c */ /* 0x000ff60003f05270 */
[----:B------:R-:W-:Y:S02]  /*8660*/  @!UPT UIADD3 URZ, UPT, UPT, URZ, URZ, URZ ;  /* 0x000000fffffff290 */ /* 0x000fe4000fffe0ff */
[----:B------:R4:W1:Y:S04]  /*8670*/  @P0 LDS.128 R56, [R4] ;  /* 0x0000000004380984 */ /* 0x0008680000000c00 */
[----:B------:R4:W1:Y:S04]  /*8680*/  @P0 LDS.128 R64, [R3+0x10] ;  /* 0x0000100003400984 */ /* 0x0008680000000c00 */
[----:B------:R4:W1:Y:S04]  /*8690*/  @P0 LDS.128 R72, [R2+0x20] ;  /* 0x0000200002480984 */ /* 0x0008680000000c00 */
[----:B------:R4:W1:Y:S02]  /*86a0*/  @P0 LDS.128 R80, [R60+0x30] ;  /* 0x000030003c500984 */ /* 0x0008640000000c00 */
.L_x_136:
[----:B------:R-:W-:Y:S05]  /*86b0*/  BSYNC B1 ;  /* 0x0000000000017941 */ /* 0x000fea0003800000 */
.L_x_135:
        /* <DEDUP_REMOVED lines=21> */
.L_x_140:
[----:B------:R-:W-:Y:S01]  /*8810*/  ISETP.NE.AND P0, PT, R106, RZ, PT ;  /* 0x000000ff6a00720c */ /* 0x000fe20003f05270 */
[----:B------:R-:W-:Y:S05]  /*8820*/  WARPSYNC.ALL ;  /* 0x0000000000007948 */ /* 0x000fea0003800000 */
[----:B------:R-:W-:Y:S01]  /*8830*/  R2UR UR4, R48 ;  /* 0x00000000300472ca */ /* 0x000fe200000e0000 */
[--C-:B-1----:R-:W-:Y:S01]  /*8840*/  HADD2.F32 R48, -RZ, R56.reuse.H0_H0 ;  /* 0x20000038ff307230 */ /* 0x102fe20000004100 */
[----:B------:R-:W-:Y:S01]  /*8850*/  IADD3 R112, PT, PT, R112, 0xd0, RZ ;  /* 0x000000d070707810 */ /* 0x000fe20007ffe0ff */
[----:B------:R-:W-:Y:S01]  /*8860*/  HADD2.F32 R50, -RZ, R56.H1_H1 ;  /* 0x30000038ff327230 */ /* 0x000fe20000004100 */
[----:B------:R-:W-:Y:S01]  /*8870*/  BSSY.RECONVERGENT B0, `(.L_x_141) ;  /* 0x0000088000007945 */ /* 0x000fe20003800200 */
[--C-:B------:R-:W-:Y:S01]  /*8880*/  HADD2.F32 R51, -RZ, R57.reuse.H0_H0 ;  /* 0x20000039ff337230 */ /* 0x100fe20000004100 */
[----:B------:R-:W-:Y:S01]  /*8890*/  LOP3.LUT R112, R112, 0xfefffff8, RZ, 0xc0, !PT ;  /* 0xfefffff870707812 */ /* 0x000fe200078ec0ff */
[----:B------:R-:W-:Y:S02]  /*88a0*/  HADD2.F32 R52, -RZ, R57.H1_H1 ;  /* 0x30000039ff347230 */ /* 0x000fe40000004100 */
[--C-:B------:R-:W-:Y:S02]  /*88b0*/  HADD2.F32 R53, -RZ, R58.reuse.H0_H0 ;  /* 0x2000003aff357230 */ /* 0x100fe40000004100 */
[----:B------:R-:W-:Y:S02]  /*88c0*/  HADD2.F32 R54, -RZ, R58.H1_H1 ;  /* 0x3000003aff367230 */ /* 0x000fe40000004100 */
[----:B----4-:R-:W1:Y:S01]  /*88d0*/  LDTM.x32 R4, tmem[UR4+0x60] ;  /* 0x00006004000479ee */ /* 0x010e6200082c0000 */
[----:B------:R-:W-:Y:S01]  /*88e0*/  NOP ;  /* 0x0000000000007918 */ /* 0x000fe20000000000 */
[----:B-1----:R1:W-:Y:S01]  /*88f0*/  SYNCS.ARRIVE.TRANS64.RED.A1T0 RZ, [R112+URZ], RZ ;  /* 0x000000ff70ff79a7 */ /* 0x0023e200081004ff */
[--C-:B------:R-:W-:Y:S02]  /*8900*/  HADD2.F32 R55, -RZ, R59.reuse.H0_H0 ;  /* 0x2000003bff377230 */ /* 0x100fe40000004100 */
[----:B------:R-:W-:Y:S02]  /*8910*/  HADD2.F32 R56, -RZ, R59.H1_H1 ;  /* 0x3000003bff387230 */ /* 0x000fe40000004100 */
        /* <DEDUP_REMOVED lines=9> */
[C---:B------:R-:W-:Y:S01]  /*89b0*/  FMUL R4, R47.reuse, R4 ;  /* 0x000000042f047220 */ /* 0x040fe20000400000 */
[C---:B------:R-:W-:Y:S01]  /*89c0*/  FMUL R5, R47.reuse, R5 ;  /* 0x000000052f057220 */ /* 0x040fe20000400000 */
[C---:B------:R-:W-:Y:S01]  /*89d0*/  FMUL R6, R47.reuse, R6 ;  /* 0x000000062f067220 */ /* 0x040fe20000400000 */
[----:B------:R-:W-:Y:S01]  /*89e0*/  FMUL R7, R47, R7 ;  /* 0x000000072f077220 */ /* 0x000fe20000400000 */
[C---:B------:R-:W-:Y:S01]  /*89f0*/  FFMA R4, R49.reuse, R48, R4 ;  /* 0x0000003031047223 */ /* 0x040fe20000000004 */
[C---:B------:R-:W-:Y:S01]  /*8a00*/  FFMA R5, R49.reuse, R50, R5 ;  /* 0x0000003231057223 */ /* 0x040fe20000000005 */
[C---:B------:R-:W-:Y:S01]  /*8a10*/  FFMA R6, R49.reuse, R51, R6 ;  /* 0x0000003331067223 */ /* 0x040fe20000000006 */
[----:B------:R-:W-:Y:S01]  /*8a20*/  FFMA R7, R49, R52, R7 ;  /* 0x0000003431077223 */ /* 0x000fe20000000007 */
[C---:B------:R-:W-:Y:S01]  /*8a30*/  FMUL R8, R47.reuse, R8 ;  /* 0x000000082f087220 */ /* 0x040fe20000400000 */
[----:B------:R-:W-:Y:S01]  /*8a40*/  FMUL R9, R47, R9 ;  /* 0x000000092f097220 */ /* 0x000fe20000400000 */
[----:B------:R-:W-:Y:S01]  /*8a50*/  F2FP.F16.F32.PACK_AB R4, R5, R4 ;  /* 0x000000040504723e */ /* 0x000fe200000000ff */
[----:B------:R-:W-:Y:S01]  /*8a60*/  FMUL R10, R47, R10 ;  /* 0x0000000a2f0a7220 */ /* 0x000fe20000400000 */
[----:B------:R-:W-:Y:S01]  /*8a70*/  F2FP.F16.F32.PACK_AB R5, R7, R6 ;  /* 0x000000060705723e */ /* 0x000fe200000000ff */
[C---:B------:R-:W-:Y:S01]  /*8a80*/  FFMA R8, R49.reuse, R53, R8 ;  /* 0x0000003531087223 */ /* 0x040fe20000000008 */
[C---:B------:R-:W-:Y:S01]  /*8a90*/  FFMA R9, R49.reuse, R54, R9 ;  /* 0x0000003631097223 */ /* 0x040fe20000000009 */
[----:B------:R-:W-:Y:S01]  /*8aa0*/  FFMA R10, R49, R55, R10 ;  /* 0x00000037310a7223 */ /* 0x000fe2000000000a */
[C---:B------:R-:W-:Y:S01]  /*8ab0*/  FMUL R11, R47.reuse, R11 ;  /* 0x0000000b2f0b7220 */ /* 0x040fe20000400000 */
[C---:B------:R-:W-:Y:S01]  /*8ac0*/  FMUL R0, R47.reuse, R12 ;  /* 0x0000000c2f007220 */ /* 0x040fe20000400000 */
[----:B------:R-:W-:Y:S01]  /*8ad0*/  FMUL R2, R47, R13 ;  /* 0x0000000d2f027220 */ /* 0x000fe20000400000 */
[----:B------:R-:W-:Y:S01]  /*8ae0*/  F2FP.F16.F32.PACK_AB R6, R9, R8 ;  /* 0x000000080906723e */ /* 0x000fe200000000ff */
[C---:B------:R-:W-:Y:S01]  /*8af0*/  FFMA R11, R49.reuse, R56, R11 ;  /* 0x00000038310b7223 */ /* 0x040fe2000000000b */
[C---:B------:R-:W-:Y:S01]  /*8b00*/  FFMA R0, R49.reuse, R57, R0 ;  /* 0x0000003931007223 */ /* 0x040fe20000000000 */
[----:B------:R-:W-:Y:S01]  /*8b10*/  FFMA R2, R49, R58, R2 ;  /* 0x0000003a31027223 */ /* 0x000fe20000000002 */
[C---:B------:R-:W-:Y:S01]  /*8b20*/  FMUL R3, R47.reuse, R14 ;  /* 0x0000000e2f037220 */ /* 0x040fe20000400000 */
[C---:B------:R-:W-:Y:S01]  /*8b30*/  FMUL R15, R47.reuse, R15 ;  /* 0x0000000f2f0f7220 */ /* 0x040fe20000400000 */
[C---:B------:R-:W-:Y:S01]  /*8b40*/  FMUL R12, R47.reuse, R16 ;  /* 0x000000102f0c7220 */ /* 0x040fe20000400000 */
[----:B------:R-:W-:Y:S01]  /*8b50*/  FMUL R13, R47, R17 ;  /* 0x000000112f0d7220 */ /* 0x000fe20000400000 */
[----:B------:R-:W-:Y:S01]  /*8b60*/  FFMA R3, R49, R59, R3 ;  /* 0x0000003b31037223 */ /* 0x000fe20000000003 */
[----:B------:R-:W-:Y:S01]  /*8b70*/  FMUL R14, R47, R18 ;  /* 0x000000122f0e7220 */ /* 0x000fe20000400000 */
[----:B------:R-:W-:Y:S01]  /*8b80*/  FFMA R15, R49, R60, R15 ;  /* 0x0000003c310f7223 */ /* 0x000fe2000000000f */
[----:B------:R-:W-:Y:S01]  /*8b90*/  FMUL R19, R47, R19 ;  /* 0x000000132f137220 */ /* 0x000fe20000400000 */
[----:B------:R-:W-:Y:S01]  /*8ba0*/  F2FP.F16.F32.PACK_AB R7, R11, R10 ;  /* 0x0000000a0b07723e */ /* 0x000fe200000000ff */
[----:B------:R-:W-:Y:S01]  /*8bb0*/  FFMA R12, R49, R61, R12 ;  /* 0x0000003d310c7223 */ /* 0x000fe2000000000c */
[----:B------:R-:W-:Y:S02]  /*8bc0*/  HADD2.F32 R66, -RZ, R72.H1_H1 ;  /* 0x30000048ff427230 */ /* 0x000fe40000004100 */
[----:B------:R-:W-:Y:S01]  /*8bd0*/  FMUL R16, R47, R20 ;  /* 0x000000142f107220 */ /* 0x000fe20000400000 */
[----:B------:R-:W-:Y:S01]  /*8be0*/  FFMA R13, R49, R62, R13 ;  /* 0x0000003e310d7223 */ /* 0x000fe2000000000d */
[----:B------:R1:W-:Y:S01]  /*8bf0*/  STS.128 [R104+0x6000], R4 ;  /* 0x0060000468007388 */ /* 0x0003e20000000c00 */
[--C-:B------:R-:W-:Y:S02]  /*8c00*/  HADD2.F32 R67, -RZ, R73.reuse.H0_H0 ;  /* 0x20000049ff437230 */ /* 0x100fe40000004100 */
[----:B------:R-:W-:Y:S01]  /*8c10*/  FMUL R17, R47, R21 ;  /* 0x000000152f117220 */ /* 0x000fe20000400000 */
[----:B------:R-:W-:Y:S01]  /*8c20*/  FFMA R14, R49, R63, R14 ;  /* 0x0000003f310e7223 */ /* 0x000fe2000000000e */
[----:B------:R-:W-:Y:S02]  /*8c30*/  HADD2.F32 R68, -RZ, R73.H1_H1 ;  /* 0x30000049ff447230 */ /* 0x000fe40000004100 */
[----:B------:R-:W-:Y:S01]  /*8c40*/  FMUL R18, R47, R22 ;  /* 0x000000162f127220 */ /* 0x000fe20000400000 */
[----:B------:R-:W-:Y:S01]  /*8c50*/  FFMA R19, R49, R64, R19 ;  /* 0x0000004031137223 */ /* 0x000fe20000000013 */
        /* <DEDUP_REMOVED lines=14> */
[----:B------:R-:W-:Y:S01]  /*8d40*/  F2FP.F16.F32.PACK_AB R8, R2, R0 ;  /* 0x000000000208723e */ /* 0x000fe200000000ff */
[----:B------:R-:W-:Y:S01]  /*8d50*/  FFMA R20, R49, R69, R20 ;  /* 0x0000004531147223 */ /* 0x000fe20000000014 */
[----:B------:R-:W-:Y:S01]  /*8d60*/  F2FP.F16.F32.PACK_AB R9, R15, R3 ;  /* 0x000000030f09723e */ /* 0x000fe200000000ff */
[----:B------:R-:W-:Y:S01]  /*8d70*/  HADD2.F32 R74, -RZ, R80.H1_H1 ;  /* 0x30000050ff4a7230 */ /* 0x000fe20000004100 */
[----:B------:R-:W-:Y:S01]  /*8d80*/  F2FP.F16.F32.PACK_AB R10, R13, R12 ;  /* 0x0000000c0d0a723e */ /* 0x000fe200000000ff */
[----:B------:R-:W-:Y:S01]  /*8d90*/  FMUL R24, R47, R28 ;  /* 0x0000001c2f187220 */ /* 0x000fe20000400000 */
[----:B------:R-:W-:Y:S01]  /*8da0*/  F2FP.F16.F32.PACK_AB R11, R19, R14 ;  /* 0x0000000e130b723e */ /* 0x000fe200000000ff */
[----:B------:R-:W-:Y:S01]  /*8db0*/  FFMA R21, R49, R70, R21 ;  /* 0x0000004631157223 */ /* 0x000fe20000000015 */
[--C-:B------:R-:W-:Y:S02]  /*8dc0*/  HADD2.F32 R75, -RZ, R81.reuse.H0_H0 ;  /* 0x20000051ff4b7230 */ /* 0x100fe40000004100 */
[----:B------:R-:W-:Y:S01]  /*8dd0*/  FMUL R25, R47, R29 ;  /* 0x0000001d2f197220 */ /* 0x000fe20000400000 */
[----:B------:R-:W-:Y:S01]  /*8de0*/  FFMA R22, R49, R71, R22 ;  /* 0x0000004731167223 */ /* 0x000fe20000000016 */
[----:B------:R1:W-:Y:S01]  /*8df0*/  STS.128 [R103+0x6010], R8 ;  /* 0x0060100867007388 */ /* 0x0003e20000000c00 */
        /* <DEDUP_REMOVED lines=13> */
[----:B------:R-:W-:Y:S02]  /*8ed0*/  HADD2.F32 R80, -RZ, R83.H1_H1 ;  /* 0x30000053ff507230 */ /* 0x000fe40000004100 */
[----:B------:R-:W-:Y:S01]  /*8ee0*/  FMUL R30, R47, R34 ;  /* 0x000000222f1e7220 */ /* 0x000fe20000400000 */
        /* <DEDUP_REMOVED lines=32> */
.L_x_142:
[----:B------:R-:W-:Y:S05]  /*90f0*/  BSYNC.RECONVERGENT B0 ;  /* 0x0000000000007941 */ /* 0x000fea0003800200 */
.L_x_141:
[----:B------:R-:W-:Y:S01]  /*9100*/  BAR.SYNC.DEFER_BLOCKING 0x1, 0x80 ;  /* 0x0042000000007b1d */ /* 0x000fe20000010000 */
[----:B------:R-:W-:Y:S01]  /*9110*/  UISETP.NE.AND UP0, UPT, UR49, -0x4, UPT ;  /* 0xfffffffc3100788c */ /* 0x000fe2000bf05270 */
[----:B------:R-:W-:Y:S08]  /*9120*/  IADD3 R45, PT, PT, R45, 0x1, RZ ;  /* 0x000000012d2d7810 */ /* 0x000ff00007ffe0ff */
[----:B------:R-:W-:Y:S05]  /*9130*/  BRA.U !UP0, `(.L_x_143) ;  /* 0x0000000108287547 */ /* 0x000fea000b800000 */
[----:B------:R-:W-:Y:S01]  /*9140*/  ISETP.NE.AND P0, PT, R111, RZ, PT ;  /* 0x000000ff6f00720c */ /* 0x000fe20003f05270 */
[----:B------:R-:W-:Y:S01]  /*9150*/  IMAD.U32 R2, RZ, RZ, UR51 ;  /* 0x00000033ff027e24 */ /* 0x000fe2000f8e00ff */
[----:B------:R-:W-:Y:S01]  /*9160*/  UIADD3 UR51, UPT, UPT, UR51, 0x1, URZ ;  /* 0x0000000133337890 */ /* 0x000fe2000fffe0ff */
[----:B------:R-:W-:Y:S03]  /*9170*/  IMAD.U32 R0, RZ, RZ, UR37 ;  /* 0x00000025ff007e24 */ /* 0x000fe6000f8e00ff */
[----:B------:R-:W-:Y:S04]  /*9180*/  UISETP.NE.AND UP0, UPT, UR51, 0x4, UPT ;  /* 0x000000043300788c */ /* 0x000fe8000bf05270 */
[----:B------:R-:W-:Y:S03]  /*9190*/  USEL UR51, UR51, URZ, UP0 ;  /* 0x000000ff33337287 */ /* 0x000fe60008000000 */
[----:B------:R-:W-:Y:S05]  /*91a0*/  @P0 LEA R2, R2, UR48, 0x3 ;  /* 0x0000003002020c11 */ /* 0x000fea000f8e18ff */
[----:B------:R-:W-:Y:S05]  /*91b0*/  @P0 VIADD R2, R2, 0x60 ;  /* 0x0000006002020836 */ /* 0x000fea0000000000 */
[----:B------:R-:W-:Y:S04]  /*91c0*/  @P0 PRMT R0, R0, 0x654, R2 ;  /* 0x0000065400000816 */ /* 0x000fe80000000002 */
[----:B------:R2:W-:Y:S03]  /*91d0*/  @P0 SYNCS.ARRIVE.TRANS64.RED.A1T0 RZ, [R0+URZ], RZ ;  /* 0x000000ff00ff09a7 */ /* 0x0005e600081004ff */
.L_x_143:
[----:B------:R-:W-:Y:S01]  /*91e0*/  ISETP.NE.AND P2, PT, R107, RZ, PT ;  /* 0x000000ff6b00720c */ /* 0x000fe20003f45270 */
[----:B------:R-:W-:Y:S01]  /*91f0*/  UIADD3 UR49, UPT, UPT, UR49, 0x4, URZ ;  /* 0x0000000431317890 */ /* 0x000fe2000fffe0ff */
[----:B------:R-:W-:Y:S01]  /*9200*/  ISETP.NE.AND P0, PT, R109, 0x2, PT ;  /* 0x000000026d00780c */ /* 0x000fe20003f05270 */
[----:B------:R-:W-:Y:S01]  /*9210*/  IMAD.IADD R15, R43, 0x1, R90 ;  /* 0x000000012b0f7824 */ /* 0x000fe200078e025a */
[----:B------:R-:W-:Y:S01]  /*9220*/  ISETP.NE.AND P1, PT, R45, 0x4, PT ;  /* 0x000000042d00780c */ /* 0x000fe20003f25270 */
[----:B------:R-:W-:Y:S01]  /*9230*/  IMAD.IADD R14, R44, 0x1, R91 ;  /* 0x000000012c0e7824 */ /* 0x000fe200078e025b */
[----:B------:R-:W-:Y:S02]  /*9240*/  SEL R2, RZ, 0x1, P0 ;  /* 0x00000001ff027807 */ /* 0x000fe40000000000 */
[----:B--2---:R-:W-:Y:S02]  /*9250*/  SEL R0, RZ, 0x1, P1 ;  /* 0x00000001ff007807 */ /* 0x004fe40000800000 */
[----:B------:R-:W-:Y:S02]  /*9260*/  LOP3.LUT R99, R99, R2, RZ, 0x3c, !PT ;  /* 0x0000000263637212 */ /* 0x000fe400078e3cff */
[----:B------:R-:W-:Y:S02]  /*9270*/  LOP3.LUT R100, R100, R0, RZ, 0x3c, !PT ;  /* 0x0000000064647212 */ /* 0x000fe400078e3cff */
[----:B------:R-:W-:Y:S02]  /*9280*/  @P2 R2UR UR36, R98 ;  /* 0x00000000622422ca */ /* 0x000fe400000e0000 */
[----:B------:R-:W-:Y:S02]  /*9290*/  SEL R109, R109, RZ, P0 ;  /* 0x000000ff6d6d7207 */ /* 0x000fe40000000000 */
[----:B------:R-:W-:Y:S01]  /*92a0*/  SEL R45, R45, RZ, P1 ;  /* 0x000000ff2d2d7207 */ /* 0x000fe20000800000 */
[----:B------:R-:W-:Y:S10]  /*92b0*/  @P2 BRA `(.L_x_144) ;  /* 0xffffffc000542947 */ /* 0x000ff4000383ffff */
[----:B------:R-:W-:-:S09]  /*92c0*/  UISETP.NE.AND UP0, UPT, UR50, URZ, UPT ;  /* 0x000000ff3200728c */ /* 0x000fd2000bf05270 */
[----:B------:R-:W-:Y:S05]  /*92d0*/  BRA.U !UP0, `(.L_x_145) ;  /* 0x0000000108487547 */ /* 0x000fea000b800000 */
[----:B------:R-:W2:Y:S02]  /*92e0*/  LDCU.64 UR4, c[0x0][0x890] ;  /* 0x00011200ff0477ac */ /* 0x000ea40008000a00 */
[----:B--2---:R-:W-:-:S04]  /*92f0*/  UISETP.NE.U32.AND UP0, UPT, UR4, URZ, UPT ;  /* 0x000000ff0400728c */ /* 0x004fc8000bf05070 */
[----:B------:R-:W-:-:S09]  /*9300*/  UISETP.NE.AND.EX UP0, UPT, UR5, URZ, UPT, UP0 ;  /* 0x000000ff0500728c */ /* 0x000fd2000bf05300 */
[----:B------:R-:W-:Y:S05]  /*9310*/  BRA.U UP0, `(.L_x_146) ;  /* 0x00000001000c7547 */ /* 0x000fea000b800000 */
[----:B------:R-:W-:-:S13]  /*9320*/  FSETP.NEU.AND P0, PT, R49, RZ, PT ;  /* 0x000000ff3100720b */ /* 0x000fda0003f0d000 */
[----:B------:R-:W-:Y:S05]  /*9330*/  @!P0 EXIT ;  /* 0x000000000000894d */ /* 0x000fea0003800000 */
[----:B------:R-:W-:Y:S05]  /*9340*/  BRA `(.L_x_145) ;  /* 0x00000000002c7947 */ /* 0x000fea0003800000 */
.L_x_146:
[----:B------:R-:W-:Y:S01]  /*9350*/  ISETP.NE.AND P0, PT, R108, RZ, PT ;  /* 0x000000ff6c00720c */ /* 0x000fe20003f05270 */
[----:B------:R-:W-:-:S12]  /*9360*/  BSSY.RECONVERGENT B0, `(.L_x_145) ;  /* 0x0000009000007945 */ /* 0x000fd80003800200 */
[----:B------:R-:W-:Y:S05]  /*9370*/  @P0 BRA `(.L_x_147) ;  /* 0x0000000000140947 */ /* 0x000fea0003800000 */
[----:B------:R-:W2:Y:S02]  /*9380*/  LDCU.64 UR4, c[0x0][0x888] ;  /* 0x00011100ff0477ac */ /* 0x000ea40008000a00 */
[----:B--2---:R-:W-:-:S04]  /*9390*/  ISETP.NE.U32.AND P0, PT, RZ, UR4, PT ;  /* 0x00000004ff007c0c */ /* 0x004fc8000bf05070 */
[----:B------:R-:W-:-:S13]  /*93a0*/  ISETP.NE.AND.EX P0, PT, RZ, UR5, PT, P0 ;  /* 0x00000005ff007c0c */ /* 0x000fda000bf05300 */
[----:B------:R-:W-:Y:S05]  /*93b0*/  @!P0 EXIT ;  /* 0x000000000000894d */ /* 0x000fea0003800000 */
[----:B------:R-:W-:Y:S05]  /*93c0*/  BRA `(.L_x_148) ;  /* 0x0000000000087947 */ /* 0x000fea0003800000 */
.L_x_147:
[----:B------:R-:W-:-:S13]  /*93d0*/  FSETP.NEU.AND P0, PT, R49, RZ, PT ;  /* 0x000000ff3100720b */ /* 0x000fda0003f0d000 */
[----:B------:R-:W-:Y:S05]  /*93e0*/  @!P0 EXIT ;  /* 0x000000000000894d */ /* 0x000fea0003800000 */
.L_x_148:
[----:B------:R-:W-:Y:S05]  /*93f0*/  BSYNC.RECONVERGENT B0 ;  /* 0x0000000000007941 */ /* 0x000fea0003800200 */
.L_x_145:
[----:B------:R-:W-:Y:S01]  /*9400*/  ULEA UR4, UR51, UR48, 0x3 ;  /* 0x0000003033047291 */ /* 0x000fe2000f8e18ff */
[----:B------:R-:W-:-:S04]  /*9410*/  DEPBAR.LE SB0, 0x0 ;  /* 0x000080000000791a */ /* 0x000fc80000000000 */
[----:B------:R-:W-:-:S04]  /*9420*/  UIADD3 UR4, UPT, UPT, UR4, 0x60, URZ ;  /* 0x0000006004047890 */ /* 0x000fc8000fffe0ff */
[----:B------:R-:W-:-:S09]  /*9430*/  UPRMT UR4, UR37, 0x654, UR4 ;  /* 0x0000065425047896 */ /* 0x000fd20008000004 */
[----:B------:R-:W-:Y:S01]  /*9440*/  SYNCS.ARRIVE.TRANS64.RED.A1T0 RZ, [UR4], RZ ;  /* 0x000000ffffff79a7 */ /* 0x000fe20008100404 */
[----:B------:R-:W-:Y:S05]  /*9450*/  EXIT ;  /* 0x000000000000794d */ /* 0x000fea0003800000 */
.L_x_24:
[----:B--2---:R2:W4:Y:S02]  /*9460*/  SYNCS.PHASECHK.TRANS64.TRYWAIT P0, [R2+URZ+0x100], R3 ;  /* 0x00010003020075a7 */ /* 0x00452400080011ff */
[----:B----4-:R-:W-:Y:S05]  /*9470*/  @!P0 NANOSLEEP.SYNCS 0x989680 ;  /* 0x009896800000895d */ /* 0x010fea0003900000 */
[----:B------:R-:W4:Y:S02]  /*9480*/  @!P0 SYNCS.PHASECHK.TRANS64 P0, [R2+URZ+0x100], R3 ;  /* 0x00010003020085a7 */ /* 0x000f2400080010ff */
[----:B----4-:R-:W-:Y:S05]  /*9490*/  @!P0 BRA `(.L_x_24) ;  /* 0xfffffffc00f08947 */ /* 0x010fea000383ffff */
[----:B------:R-:W-:Y:S05]  /*94a0*/  BRA `(.L_x_149) ;  /* 0xffffff8000d87947 */ /* 0x000fea000383ffff */
.L_x_27:
[----:B------:R-:W-:-:S07]  /*94b0*/  MOV R2, UR33 ;  /* 0x0000002100027c02 */ /* 0x000fce0008000f00 */
.L_x_150:
[----:B-1----:R1:W2:Y:S02]  /*94c0*/  SYNCS.PHASECHK.TRANS64.TRYWAIT P0, [R2+URZ+0x20], R4 ;  /* 0x00002004020075a7 */ /* 0x0022a400080011ff */
[----:B--2---:R-:W-:Y:S05]  /*94d0*/  @!P0 NANOSLEEP.SYNCS 0x989680 ;  /* 0x009896800000895d */ /* 0x004fea0003900000 */
[----:B------:R-:W2:Y:S02]  /*94e0*/  @!P0 SYNCS.PHASECHK.TRANS64 P0, [R2+URZ+0x20], R4 ;  /* 0x00002004020085a7 */ /* 0x000ea400080010ff */
[----:B--2---:R-:W-:Y:S05]  /*94f0*/  @!P0 BRA `(.L_x_150) ;  /* 0xfffffffc00f08947 */ /* 0x004fea000383ffff */
[----:B------:R-:W-:Y:S05]  /*9500*/  BRA `(.L_x_26) ;  /* 0xffffff8400407947 */ /* 0x000fea000383ffff */
.L_x_34:
[----:B-1----:R-:W-:-:S07]  /*9510*/  MOV R2, UR17 ;  /* 0x0000001100027c02 */ /* 0x002fce0008000f00 */
.L_x_151:
[----:B-1----:R1:W2:Y:S02]  /*9520*/  SYNCS.PHASECHK.TRANS64.TRYWAIT P0, [R2+URZ+0x20], R4 ;  /* 0x00002004020075a7 */ /* 0x0022a400080011ff */
[----:B--2---:R-:W-:Y:S05]  /*9530*/  @!P0 NANOSLEEP.SYNCS 0x989680 ;  /* 0x009896800000895d */ /* 0x004fea0003900000 */
[----:B------:R-:W2:Y:S02]  /*9540*/  @!P0 SYNCS.PHASECHK.TRANS64 P0, [R2+URZ+0x20], R4 ;  /* 0x00002004020085a7 */ /* 0x000ea400080010ff */
[----:B--2---:R-:W-:Y:S05]  /*9550*/  @!P0 BRA `(.L_x_151) ;  /* 0xfffffffc00f08947 */ /* 0x004fea000383ffff */
[----:B------:R-:W-:Y:S05]  /*9560*/  BRA `(.L_x_33) ;  /* 0xffffff8400fc7947 */ /* 0x000fea000383ffff */
.L_x_39:
[----:B-1----:R1:W2:Y:S02]  /*9570*/  SYNCS.PHASECHK.TRANS64.TRYWAIT P0, [R2+URZ+0x90], R3 ;  /* 0x00009003020075a7 */ /* 0x0022a400080011ff */
[----:B--2---:R-:W-:Y:S05]  /*9580*/  @!P0 NANOSLEEP.SYNCS 0x989680 ;  /* 0x009896800000895d */ /* 0x004fea0003900000 */
[----:B------:R-:W2:Y:S02]  /*9590*/  @!P0 SYNCS.PHASECHK.TRANS64 P0, [R2+URZ+0x90], R3 ;  /* 0x00009003020085a7 */ /* 0x000ea400080010ff */
[----:B--2---:R-:W-:Y:S05]  /*95a0*/  @!P0 BRA `(.L_x_39) ;  /* 0xfffffffc00f08947 */ /* 0x004fea000383ffff */
[----:B------:R-:W-:Y:S05]  /*95b0*/  BRA `(.L_x_152) ;  /* 0xffffff8800a07947 */ /* 0x000fea000383ffff */
.L_x_43:
[----:B---3--:R-:W-:-:S07]  /*95c0*/  MOV R0, UR4 ;  /* 0x0000000400007c02 */ /* 0x008fce0008000f00 */
.L_x_153:
[----:B-1----:R1:W2:Y:S02]  /*95d0*/  SYNCS.PHASECHK.TRANS64.TRYWAIT P0, [R0+URZ], R2 ;  /* 0x00000002000075a7 */ /* 0x0022a400080011ff */
[----:B--2---:R-:W-:Y:S05]  /*95e0*/  @!P0 NANOSLEEP.SYNCS 0x989680 ;  /* 0x009896800000895d */ /* 0x004fea0003900000 */
[----:B------:R-:W2:Y:S02]  /*95f0*/  @!P0 SYNCS.PHASECHK.TRANS64 P0, [R0+URZ], R2 ;  /* 0x00000002000085a7 */ /* 0x000ea400080010ff */
[----:B--2---:R-:W-:Y:S05]  /*9600*/  @!P0 BRA `(.L_x_153) ;  /* 0xfffffffc00f08947 */ /* 0x004fea000383ffff */
[----:B------:R-:W-:Y:S05]  /*9610*/  BRA `(.L_x_154) ;  /* 0xffffff9000107947 */ /* 0x000fea000383ffff */
.L_x_44:
[----:B---3--:R-:W-:-:S07]  /*9620*/  MOV R0, UR4 ;  /* 0x0000000400007c02 */ /* 0x008fce0008000f00 */
.L_x_155:
[----:B-1----:R1:W2:Y:S02]  /*9630*/  SYNCS.PHASECHK.TRANS64.TRYWAIT P0, [R0+URZ], R3 ;  /* 0x00000003000075a7 */ /* 0x0022a400080011ff */
[----:B--2---:R-:W-:Y:S05]  /*9640*/  @!P0 NANOSLEEP.SYNCS 0x989680 ;  /* 0x009896800000895d */ /* 0x004fea0003900000 */
[----:B------:R-:W2:Y:S02]  /*9650*/  @!P0 SYNCS.PHASECHK.TRANS64 P0, [R0+URZ], R3 ;  /* 0x00000003000085a7 */ /* 0x000ea400080010ff */
[----:B--2---:R-:W-:Y:S05]  /*9660*/  @!P0 BRA `(.L_x_155) ;  /* 0xfffffffc00f08947 */ /* 0x004fea000383ffff */
[----:B------:R-:W-:Y:S05]  /*9670*/  BRA `(.L_x_156) ;  /* 0xffffff90001c7947 */ /* 0x000fea000383ffff */
.L_x_45:
[----:B---3--:R-:W-:-:S07]  /*9680*/  MOV R0, UR4 ;  /* 0x0000000400007c02 */ /* 0x008fce0008000f00 */
.L_x_157:
[----:B-1----:R1:W2:Y:S02]  /*9690*/  SYNCS.PHASECHK.TRANS64.TRYWAIT P0, [R0+URZ], R3 ;  /* 0x00000003000075a7 */ /* 0x0022a400080011ff */
[----:B--2---:R-:W-:Y:S05]  /*96a0*/  @!P0 NANOSLEEP.SYNCS 0x989680 ;  /* 0x009896800000895d */ /* 0x004fea0003900000 */
[----:B------:R-:W2:Y:S02]  /*96b0*/  @!P0 SYNCS.PHASECHK.TRANS64 P0, [R0+URZ], R3 ;  /* 0x00000003000085a7 */ /* 0x000ea400080010ff */
[----:B--2---:R-:W-:Y:S05]  /*96c0*/  @!P0 BRA `(.L_x_157) ;  /* 0xfffffffc00f08947 */ /* 0x004fea000383ffff */
[----:B------:R-:W-:Y:S05]  /*96d0*/  BRA `(.L_x_158) ;  /* 0xffffff9000287947 */ /* 0x000fea000383ffff */
.L_x_48:
[----:B-1----:R1:W2:Y:S02]  /*96e0*/  SYNCS.PHASECHK.TRANS64.TRYWAIT P0, [R0+URZ+0xf0], R4 ;  /* 0x0000f004000075a7 */ /* 0x0022a400080011ff */
[----:B--2---:R-:W-:Y:S05]  /*96f0*/  @!P0 NANOSLEEP.SYNCS 0x989680 ;  /* 0x009896800000895d */ /* 0x004fea0003900000 */
[----:B------:R-:W2:Y:S02]  /*9700*/  @!P0 SYNCS.PHASECHK.TRANS64 P0, [R0+URZ+0xf0], R4 ;  /* 0x0000f004000085a7 */ /* 0x000ea400080010ff */
[----:B--2---:R-:W-:Y:S05]  /*9710*/  @!P0 BRA `(.L_x_48) ;  /* 0xfffffffc00f08947 */ /* 0x004fea000383ffff */
[----:B------:R-:W-:Y:S05]  /*9720*/  BRA `(.L_x_159) ;  /* 0xffffff9000887947 */ /* 0x000fea000383ffff */
.L_x_49:
[----:B------:R-:W-:-:S07]  /*9730*/  MOV R0, UR5 ;  /* 0x0000000500007c02 */ /* 0x000fce0008000f00 */
.L_x_160:
[----:B-1----:R1:W2:Y:S02]  /*9740*/  SYNCS.PHASECHK.TRANS64.TRYWAIT P0, [R0+URZ+0xa0], R5 ;  /* 0x0000a005000075a7 */ /* 0x0022a400080011ff */
[----:B--2---:R-:W-:Y:S05]  /*9750*/  @!P0 NANOSLEEP.SYNCS 0x989680 ;  /* 0x009896800000895d */ /* 0x004fea0003900000 */
[----:B------:R-:W2:Y:S02]  /*9760*/  @!P0 SYNCS.PHASECHK.TRANS64 P0, [R0+URZ+0xa0], R5 ;  /* 0x0000a005000085a7 */ /* 0x000ea400080010ff */
[----:B--2---:R-:W-:Y:S05]  /*9770*/  @!P0 BRA `(.L_x_160) ;  /* 0xfffffffc00f08947 */ /* 0x004fea000383ffff */
[----:B------:R-:W-:Y:S05]  /*9780*/  BRA `(.L_x_161) ;  /* 0xffffff9000987947 */ /* 0x000fea000383ffff */
.L_x_50:
[----:B-1----:R1:W2:Y:S02]  /*9790*/  SYNCS.PHASECHK.TRANS64.TRYWAIT P1, [R0+URZ+0x90], R4 ;  /* 0x00009004000075a7 */ /* 0x0022a400080211ff */
[----:B--2---:R-:W-:Y:S05]  /*97a0*/  @!P1 NANOSLEEP.SYNCS 0x989680 ;  /* 0x009896800000995d */ /* 0x004fea0003900000 */
[----:B------:R-:W2:Y:S02]  /*97b0*/  @!P1 SYNCS.PHASECHK.TRANS64 P1, [R0+URZ+0x90], R4 ;  /* 0x00009004000095a7 */ /* 0x000ea400080210ff */
[----:B--2---:R-:W-:Y:S05]  /*97c0*/  @!P1 BRA `(.L_x_50) ;  /* 0xfffffffc00f09947 */ /* 0x004fea000383ffff */
[----:B------:R-:W-:Y:S05]  /*97d0*/  BRA `(.L_x_162) ;  /* 0xffffff9000c87947 */ /* 0x000fea000383ffff */
.L_x_53:
[----:B------:R-:W-:-:S07]  /*97e0*/  MOV R0, UR5 ;  /* 0x0000000500007c02 */ /* 0x000fce0008000f00 */
.L_x_163:
[----:B-1----:R1:W2:Y:S02]  /*97f0*/  SYNCS.PHASECHK.TRANS64.TRYWAIT P0, [R0+URZ+0xa0], R2 ;  /* 0x0000a002000075a7 */ /* 0x0022a400080011ff */
[----:B--2---:R-:W-:Y:S05]  /*9800*/  @!P0 NANOSLEEP.SYNCS 0x989680 ;  /* 0x009896800000895d */ /* 0x004fea0003900000 */
[----:B------:R-:W2:Y:S02]  /*9810*/  @!P0 SYNCS.PHASECHK.TRANS64 P0, [R0+URZ+0xa0], R2 ;  /* 0x0000a002000085a7 */ /* 0x000ea400080010ff */
[----:B--2---:R-:W-:Y:S05]  /*9820*/  @!P0 BRA `(.L_x_163) ;  /* 0xfffffffc00f08947 */ /* 0x004fea000383ffff */
[----:B------:R-:W-:Y:S05]  /*9830*/  BRA `(.L_x_52) ;  /* 0xffffff94001c7947 */ /* 0x000fea000383ffff */
.L_x_62:
[----:B-1----:R-:W-:-:S04]  /*9840*/  MOV R4, UR6 ;  /* 0x0000000600047c02 */ /* 0x002fc80008000f00 */
[----:B------:R1:W2:Y:S03]  /*9850*/  SYNCS.PHASECHK.TRANS64.TRYWAIT P0, [R4+URZ+0x8], R5 ;  /* 0x00000805040075a7 */ /* 0x0002a600080011ff */
[----:B--2---:R-:W-:Y:S05]  /*9860*/  @!P0 NANOSLEEP.SYNCS 0x989680 ;  /* 0x009896800000895d */ /* 0x004fea0003900000 */
[----:B------:R-:W2:Y:S02]  /*9870*/  @!P0 SYNCS.PHASECHK.TRANS64 P0, [R4+URZ+0x8], R5 ;  /* 0x00000805040085a7 */ /* 0x000ea400080010ff */
[----:B--2---:R-:W-:Y:S05]  /*9880*/  @!P0 BRA `(.L_x_62) ;  /* 0xfffffffc00ec8947 */ /* 0x004fea000383ffff */
[----:B------:R-:W-:Y:S05]  /*9890*/  BRA `(.L_x_61) ;  /* 0xffffff9400d07947 */ /* 0x000fea000383ffff */
.L_x_64:
[----:B------:R-:W-:Y:S01]  /*98a0*/  BSSY B0, `(.L_x_164) ;  /* 0x0000006000007945 */ /* 0x000fe20003800000 */
[----:B------:R-:W-:-:S07]  /*98b0*/  MOV R15, 0xffffffff ;  /* 0xffffffff000f7802 */ /* 0x000fce0000000f00 */
[----:B-1---5:R-:W-:Y:S05]  /*98c0*/  WARPSYNC.COLLECTIVE R15, `(.L_x_165) ;  /* 0x000000000f0c7348 */ /* 0x022fea0003c00000 */
[----:B------:R-:W-:Y:S02]  /*98d0*/  ELECT P6, UR79, PT ;  /* 0x00000000004f782f */ /* 0x000fe400038c0000 */
[----:B------:R-:W-:Y:S01]  /*98e0*/  MOV R14, UR79 ;  /* 0x0000004f000e7c02 */ /* 0x000fe20008000f00 */
[----:B-1---5:R-:W-:Y:S10]  /*98f0*/  ENDCOLLECTIVE ;  /* 0x000000000000791b */ /* 0x022ff40003800000 */
.L_x_165:
[----:B------:R-:W-:Y:S05]  /*9900*/  BSYNC B0 ;  /* 0x0000000000007941 */ /* 0x000fea0003800000 */
.L_x_164:
[----:B------:R-:W-:Y:S05]  /*9910*/  BRA `(.L_x_166) ;  /* 0xffffff9800007947 */ /* 0x000fea000383ffff */
.L_x_66:
[----:B-1----:R-:W-:-:S04]  /*9920*/  MOV R2, UR6 ;  /* 0x0000000600027c02 */ /* 0x002fc80008000f00 */
[----:B------:R1:W2:Y:S03]  /*9930*/  SYNCS.PHASECHK.TRANS64.TRYWAIT P0, [R2+URZ+0x8], R3 ;  /* 0x00000803020075a7 */ /* 0x0002a600080011ff */
[----:B--2---:R-:W-:Y:S05]  /*9940*/  @!P0 NANOSLEEP.SYNCS 0x989680 ;  /* 0x009896800000895d */ /* 0x004fea0003900000 */
[----:B------:R-:W2:Y:S02]  /*9950*/  @!P0 SYNCS.PHASECHK.TRANS64 P0, [R2+URZ+0x8], R3 ;  /* 0x00000803020085a7 */ /* 0x000ea400080010ff */
[----:B--2---:R-:W-:Y:S05]  /*9960*/  @!P0 BRA `(.L_x_66) ;  /* 0xfffffffc00ec8947 */ /* 0x004fea000383ffff */
[----:B------:R-:W-:Y:S05]  /*9970*/  BRA `(.L_x_65) ;  /* 0xffffff9800047947 */ /* 0x000fea000383ffff */
.L_x_67:
[----:B-1----:R1:W2:Y:S02]  /*9980*/  SYNCS.PHASECHK.TRANS64.TRYWAIT P0, [R0+URZ+0x90], R4 ;  /* 0x00009004000075a7 */ /* 0x0022a400080011ff */
[----:B--2---:R-:W-:Y:S05]  /*9990*/  @!P0 NANOSLEEP.SYNCS 0x989680 ;  /* 0x009896800000895d */ /* 0x004fea0003900000 */
[----:B------:R-:W2:Y:S02]  /*99a0*/  @!P0 SYNCS.PHASECHK.TRANS64 P0, [R0+URZ+0x90], R4 ;  /* 0x00009004000085a7 */ /* 0x000ea400080010ff */
[----:B--2---:R-:W-:Y:S05]  /*99b0*/  @!P0 BRA `(.L_x_67) ;  /* 0xfffffffc00f08947 */ /* 0x004fea000383ffff */
[----:B------:R-:W-:Y:S05]  /*99c0*/  BRA `(.L_x_167) ;  /* 0xffffff9800f07947 */ /* 0x000fea000383ffff */
.L_x_69:
[----:B------:R-:W-:-:S07]  /*99d0*/  MOV R0, UR9 ;  /* 0x0000000900007c02 */ /* 0x000fce0008000f00 */
.L_x_168:
[----:B-1----:R1:W2:Y:S02]  /*99e0*/  SYNCS.PHASECHK.TRANS64.TRYWAIT P0, [R0+URZ+0xd0], R4 ;  /* 0x0000d004000075a7 */ /* 0x0022a400080011ff */
[----:B--2---:R-:W-:Y:S05]  /*99f0*/  @!P0 NANOSLEEP.SYNCS 0x989680 ;  /* 0x009896800000895d */ /* 0x004fea0003900000 */
[----:B------:R-:W2:Y:S02]  /*9a00*/  @!P0 SYNCS.PHASECHK.TRANS64 P0, [R0+URZ+0xd0], R4 ;  /* 0x0000d004000085a7 */ /* 0x000ea400080010ff */
[----:B--2---:R-:W-:Y:S05]  /*9a10*/  @!P0 BRA `(.L_x_168) ;  /* 0xfffffffc00f08947 */ /* 0x004fea000383ffff */
[----:B------:R-:W-:Y:S05]  /*9a20*/  BRA `(.L_x_169) ;  /* 0xffffff9c003c7947 */ /* 0x000fea000383ffff */
.L_x_72:
[----:B------:R-:W-:Y:S07]  /*9a30*/  MOV R0, UR8 ;  /* 0x0000000800007c02 */ /* 0x000fee0008000f00 */
.L_x_170:
[----:B-1----:R1:W2:Y:S02]  /*9a40*/  SYNCS.PHASECHK.TRANS64.TRYWAIT P0, [R0+URZ], R4 ;  /* 0x00000004000075a7 */ /* 0x0022a400080011ff */
[----:B--2---:R-:W-:Y:S05]  /*9a50*/  @!P0 NANOSLEEP.SYNCS 0x989680 ;  /* 0x009896800000895d */ /* 0x004fea0003900000 */
[----:B------:R-:W2:Y:S02]  /*9a60*/  @!P0 SYNCS.PHASECHK.TRANS64 P0, [R0+URZ], R4 ;  /* 0x00000004000085a7 */ /* 0x000ea400080010ff */
[----:B--2---:R-:W-:Y:S05]  /*9a70*/  @!P0 BRA `(.L_x_170) ;  /* 0xfffffffc00f08947 */ /* 0x004fea000383ffff */
[----:B------:R-:W-:Y:S05]  /*9a80*/  BRA `(.L_x_71) ;  /* 0xffffff9c00507947 */ /* 0x000fea000383ffff */
.L_x_76:
[----:B-1----:R-:W-:-:S07]  /*9a90*/  MOV R0, UR8 ;  /* 0x0000000800007c02 */ /* 0x002fce0008000f00 */
.L_x_171:
[----:B-1----:R1:W2:Y:S02]  /*9aa0*/  SYNCS.PHASECHK.TRANS64.TRYWAIT P0, [R0+URZ], R2 ;  /* 0x00000002000075a7 */ /* 0x0022a400080011ff */
[----:B--2---:R-:W-:Y:S05]  /*9ab0*/  @!P0 NANOSLEEP.SYNCS 0x989680 ;  /* 0x009896800000895d */ /* 0x004fea0003900000 */
[----:B------:R-:W2:Y:S02]  /*9ac0*/  @!P0 SYNCS.PHASECHK.TRANS64 P0, [R0+URZ], R2 ;  /* 0x00000002000085a7 */ /* 0x000ea400080010ff */
[----:B--2---:R-:W-:Y:S05]  /*9ad0*/  @!P0 BRA `(.L_x_171) ;  /* 0xfffffffc00f08947 */ /* 0x004fea000383ffff */
[----:B------:R-:W-:Y:S05]  /*9ae0*/  BRA `(.L_x_172) ;  /* 0xffffffa000447947 */ /* 0x000fea000383ffff */
.L_x_77:
[----:B------:R-:W-:-:S07]  /*9af0*/  MOV R0, UR8 ;  /* 0x0000000800007c02 */ /* 0x000fce0008000f00 */
.L_x_173:
[----:B-1----:R1:W2:Y:S02]  /*9b00*/  SYNCS.PHASECHK.TRANS64.TRYWAIT P0, [R0+URZ], R3 ;  /* 0x00000003000075a7 */ /* 0x0022a400080011ff */
[----:B--2---:R-:W-:Y:S05]  /*9b10*/  @!P0 NANOSLEEP.SYNCS 0x989680 ;  /* 0x009896800000895d */ /* 0x004fea0003900000 */
[----:B------:R-:W2:Y:S02]  /*9b20*/  @!P0 SYNCS.PHASECHK.TRANS64 P0, [R0+URZ], R3 ;  /* 0x00000003000085a7 */ /* 0x000ea400080010ff */
[----:B--2---:R-:W-:Y:S05]  /*9b30*/  @!P0 BRA `(.L_x_173) ;  /* 0xfffffffc00f08947 */ /* 0x004fea000383ffff */
[----:B------:R-:W-:Y:S05]  /*9b40*/  BRA `(.L_x_174) ;  /* 0xffffffa000507947 */ /* 0x000fea000383ffff */
.L_x_78:
[----:B------:R-:W-:-:S07]  /*9b50*/  MOV R0, UR8 ;  /* 0x0000000800007c02 */ /* 0x000fce0008000f00 */
.L_x_175:
[----:B-1----:R1:W2:Y:S02]  /*9b60*/  SYNCS.PHASECHK.TRANS64.TRYWAIT P0, [R0+URZ], R3 ;  /* 0x00000003000075a7 */ /* 0x0022a400080011ff */
[----:B--2---:R-:W-:Y:S05]  /*9b70*/  @!P0 NANOSLEEP.SYNCS 0x989680 ;  /* 0x009896800000895d */ /* 0x004fea0003900000 */
[----:B------:R-:W2:Y:S02]  /*9b80*/  @!P0 SYNCS.PHASECHK.TRANS64 P0, [R0+URZ], R3 ;  /* 0x00000003000085a7 */ /* 0x000ea400080010ff */
[----:B--2---:R-:W-:Y:S05]  /*9b90*/  @!P0 BRA `(.L_x_175) ;  /* 0xfffffffc00f08947 */ /* 0x004fea000383ffff */
[----:B------:R-:W-:Y:S05]  /*9ba0*/  BRA `(.L_x_176) ;  /* 0xffffffa0005c7947 */ /* 0x000fea000383ffff */
.L_x_81:
[----:B------:R-:W-:-:S07]  /*9bb0*/  MOV R0, UR7 ;  /* 0x0000000700007c02 */ /* 0x000fce0008000f00 */
.L_x_177:
[----:B-1----:R1:W2:Y:S02]  /*9bc0*/  SYNCS.PHASECHK.TRANS64.TRYWAIT P1, [R0+URZ+0x110], R2 ;  /* 0x00011002000075a7 */ /* 0x0022a400080211ff */
[----:B--2---:R-:W-:Y:S05]  /*9bd0*/  @!P1 NANOSLEEP.SYNCS 0x989680 ;  /* 0x009896800000995d */ /* 0x004fea0003900000 */
[----:B------:R-:W2:Y:S02]  /*9be0*/  @!P1 SYNCS.PHASECHK.TRANS64 P1, [R0+URZ+0x110], R2 ;  /* 0x00011002000095a7 */ /* 0x000ea400080210ff */
[----:B--2---:R-:W-:Y:S05]  /*9bf0*/  @!P1 BRA `(.L_x_177) ;  /* 0xfffffffc00f09947 */ /* 0x004fea000383ffff */
[----:B------:R-:W-:Y:S05]  /*9c00*/  BRA `(.L_x_178) ;  /* 0xffffffa000a87947 */ /* 0x000fea000383ffff */
.L_x_86:
[----:B--2---:R2:W4:Y:S02]  /*9c10*/  SYNCS.PHASECHK.TRANS64.TRYWAIT P0, [R0+URZ+0x90], R2 ;  /* 0x00009002000075a7 */ /* 0x00452400080011ff */
[----:B----4-:R-:W-:Y:S05]  /*9c20*/  @!P0 NANOSLEEP.SYNCS 0x989680 ;  /* 0x009896800000895d */ /* 0x010fea0003900000 */
[----:B------:R-:W4:Y:S02]  /*9c30*/  @!P0 SYNCS.PHASECHK.TRANS64 P0, [R0+URZ+0x90], R2 ;  /* 0x00009002000085a7 */ /* 0x000f2400080010ff */
[----:B----4-:R-:W-:Y:S05]  /*9c40*/  @!P0 BRA `(.L_x_86) ;  /* 0xfffffffc00f08947 */ /* 0x010fea000383ffff */
[----:B------:R-:W-:Y:S05]  /*9c50*/  BRA `(.L_x_179) ;  /* 0xffffffa400bc7947 */ /* 0x000fea000383ffff */
.L_x_89:
[----:B------:R-:W-:Y:S07]  /*9c60*/  MOV R0, UR7 ;  /* 0x0000000700007c02 */ /* 0x000fee0008000f00 */
.L_x_180:
[----:B--2---:R2:W4:Y:S02]  /*9c70*/  SYNCS.PHASECHK.TRANS64.TRYWAIT P0, [R0+URZ+0x88], R2 ;  /* 0x00008802000075a7 */ /* 0x00452400080011ff */
[----:B----4-:R-:W-:Y:S05]  /*9c80*/  @!P0 NANOSLEEP.SYNCS 0x989680 ;  /* 0x009896800000895d */ /* 0x010fea0003900000 */
[----:B------:R-:W4:Y:S02]  /*9c90*/  @!P0 SYNCS.PHASECHK.TRANS64 P0, [R0+URZ+0x88], R2 ;  /* 0x00008802000085a7 */ /* 0x000f2400080010ff */
[----:B----4-:R-:W-:Y:S05]  /*9ca0*/  @!P0 BRA `(.L_x_180) ;  /* 0xfffffffc00f08947 */ /* 0x010fea000383ffff */
[----:B------:R-:W-:Y:S05]  /*9cb0*/  BRA `(.L_x_88) ;  /* 0xffffffa8009c7947 */ /* 0x000fea000383ffff */
.L_x_92:
[----:B------:R-:W-:Y:S07]  /*9cc0*/  MOV R0, UR7 ;  /* 0x0000000700007c02 */ /* 0x000fee0008000f00 */
.L_x_181:
[----:B-1----:R1:W2:Y:S02]  /*9cd0*/  SYNCS.PHASECHK.TRANS64.TRYWAIT P0, [R0+URZ+0x60], R14 ;  /* 0x0000600e000075a7 */ /* 0x0022a400080011ff */
[----:B--2---:R-:W-:Y:S05]  /*9ce0*/  @!P0 NANOSLEEP.SYNCS 0x989680 ;  /* 0x009896800000895d */ /* 0x004fea0003900000 */
[----:B------:R-:W2:Y:S02]  /*9cf0*/  @!P0 SYNCS.PHASECHK.TRANS64 P0, [R0+URZ+0x60], R14 ;  /* 0x0000600e000085a7 */ /* 0x000ea400080010ff */
[----:B--2---:R-:W-:Y:S05]  /*9d00*/  @!P0 BRA `(.L_x_181) ;  /* 0xfffffffc00f08947 */ /* 0x004fea000383ffff */
[----:B------:R-:W-:Y:S05]  /*9d10*/  BRA `(.L_x_182) ;  /* 0xffffffac00147947 */ /* 0x000fea000383ffff */
.L_x_93:
[----:B------:R-:W-:Y:S07]  /*9d20*/  MOV R0, UR7 ;  /* 0x0000000700007c02 */ /* 0x000fee0008000f00 */
.L_x_183:
[----:B-1----:R1:W2:Y:S02]  /*9d30*/  SYNCS.PHASECHK.TRANS64.TRYWAIT P0, [R0+URZ+0x68], R14 ;  /* 0x0000680e000075a7 */ /* 0x0022a400080011ff */
[----:B--2---:R-:W-:Y:S05]  /*9d40*/  @!P0 NANOSLEEP.SYNCS 0x989680 ;  /* 0x009896800000895d */ /* 0x004fea0003900000 */
[----:B------:R-:W2:Y:S02]  /*9d50*/  @!P0 SYNCS.PHASECHK.TRANS64 P0, [R0+URZ+0x68], R14 ;  /* 0x0000680e000085a7 */ /* 0x000ea400080010ff */
[----:B--2---:R-:W-:Y:S05]  /*9d60*/  @!P0 BRA `(.L_x_183) ;  /* 0xfffffffc00f08947 */ /* 0x004fea000383ffff */
[----:B------:R-:W-:Y:S05]  /*9d70*/  BRA `(.L_x_184) ;  /* 0xffffffac004c7947 */ /* 0x000fea000383ffff */
.L_x_94:
[----:B------:R-:W-:Y:S07]  /*9d80*/  MOV R0, UR7 ;  /* 0x0000000700007c02 */ /* 0x000fee0008000f00 */
.L_x_185:
[----:B-1----:R1:W2:Y:S02]  /*9d90*/  SYNCS.PHASECHK.TRANS64.TRYWAIT P0, [R0+URZ+0x70], R14 ;  /* 0x0000700e000075a7 */ /* 0x0022a400080011ff */
[----:B--2---:R-:W-:Y:S05]  /*9da0*/  @!P0 NANOSLEEP.SYNCS 0x989680 ;  /* 0x009896800000895d */ /* 0x004fea0003900000 */
[----:B------:R-:W2:Y:S02]  /*9db0*/  @!P0 SYNCS.PHASECHK.TRANS64 P0, [R0+URZ+0x70], R14 ;  /* 0x0000700e000085a7 */ /* 0x000ea400080010ff */
[----:B--2---:R-:W-:Y:S05]  /*9dc0*/  @!P0 BRA `(.L_x_185) ;  /* 0xfffffffc00f08947 */ /* 0x004fea000383ffff */
[----:B------:R-:W-:Y:S05]  /*9dd0*/  BRA `(.L_x_186) ;  /* 0xffffffac00907947 */ /* 0x000fea000383ffff */
.L_x_95:
[----:B------:R-:W-:Y:S07]  /*9de0*/  MOV R0, UR7 ;  /* 0x0000000700007c02 */ /* 0x000fee0008000f00 */
.L_x_187:
[----:B-1----:R1:W2:Y:S02]  /*9df0*/  SYNCS.PHASECHK.TRANS64.TRYWAIT P0, [R0+URZ+0x78], R14 ;  /* 0x0000780e000075a7 */ /* 0x0022a400080011ff */
[----:B--2---:R-:W-:Y:S05]  /*9e00*/  @!P0 NANOSLEEP.SYNCS 0x989680 ;  /* 0x009896800000895d */ /* 0x004fea0003900000 */
[----:B------:R-:W2:Y:S02]  /*9e10*/  @!P0 SYNCS.PHASECHK.TRANS64 P0, [R0+URZ+0x78], R14 ;  /* 0x0000780e000085a7 */ /* 0x000ea400080010ff */
[----:B--2---:R-:W-:Y:S05]  /*9e20*/  @!P0 BRA `(.L_x_187) ;  /* 0xfffffffc00f08947 */ /* 0x004fea000383ffff */
[----:B------:R-:W-:Y:S05]  /*9e30*/  BRA `(.L_x_188) ;  /* 0xffffffb000147947 */ /* 0x000fea000383ffff */
.L_x_97:
[----:B------:R-:W-:-:S07]  /*9e40*/  MOV R0, UR7 ;  /* 0x0000000700007c02 */ /* 0x000fce0008000f00 */
.L_x_189:
[----:B-1----:R1:W4:Y:S02]  /*9e50*/  SYNCS.PHASECHK.TRANS64.TRYWAIT P0, [R0+URZ+0x60], R2 ;  /* 0x00006002000075a7 */ /* 0x00232400080011ff */
[----:B----4-:R-:W-:Y:S05]  /*9e60*/  @!P0 NANOSLEEP.SYNCS 0x989680 ;  /* 0x009896800000895d */ /* 0x010fea0003900000 */
[----:B------:R-:W4:Y:S02]  /*9e70*/  @!P0 SYNCS.PHASECHK.TRANS64 P0, [R0+URZ+0x60], R2 ;  /* 0x00006002000085a7 */ /* 0x000f2400080010ff */
[----:B----4-:R-:W-:Y:S05]  /*9e80*/  @!P0 BRA `(.L_x_189) ;  /* 0xfffffffc00f08947 */ /* 0x010fea000383ffff */
[----:B------:R-:W-:Y:S05]  /*9e90*/  BRA `(.L_x_190) ;  /* 0xffffffb000847947 */ /* 0x000fea000383ffff */
.L_x_98:
[----:B-1----:R-:W-:-:S07]  /*9ea0*/  MOV R0, UR7 ;  /* 0x0000000700007c02 */ /* 0x002fce0008000f00 */
.L_x_191:
[----:B-1----:R1:W4:Y:S02]  /*9eb0*/  SYNCS.PHASECHK.TRANS64.TRYWAIT P0, [R0+URZ+0x68], R2 ;  /* 0x00006802000075a7 */ /* 0x00232400080011ff */
[----:B----4-:R-:W-:Y:S05]  /*9ec0*/  @!P0 NANOSLEEP.SYNCS 0x989680 ;  /* 0x009896800000895d */ /* 0x010fea0003900000 */
[----:B------:R-:W4:Y:S02]  /*9ed0*/  @!P0 SYNCS.PHASECHK.TRANS64 P0, [R0+URZ+0x68], R2 ;  /* 0x00006802000085a7 */ /* 0x000f2400080010ff */
[----:B----4-:R-:W-:Y:S05]  /*9ee0*/  @!P0 BRA `(.L_x_191) ;  /* 0xfffffffc00f08947 */ /* 0x010fea000383ffff */
[----:B------:R-:W-:Y:S05]  /*9ef0*/  BRA `(.L_x_192) ;  /* 0xffffffb000747947 */ /* 0x000fea000383ffff */
.L_x_99:
[----:B-1----:R-:W-:-:S07]  /*9f00*/  MOV R0, UR7 ;  /* 0x0000000700007c02 */ /* 0x002fce0008000f00 */
.L_x_193:
[----:B-1----:R1:W4:Y:S02]  /*9f10*/  SYNCS.PHASECHK.TRANS64.TRYWAIT P0, [R0+URZ+0x70], R2 ;  /* 0x00007002000075a7 */ /* 0x00232400080011ff */
[----:B----4-:R-:W-:Y:S05]  /*9f20*/  @!P0 NANOSLEEP.SYNCS 0x989680 ;  /* 0x009896800000895d */ /* 0x010fea0003900000 */
[----:B------:R-:W4:Y:S02]  /*9f30*/  @!P0 SYNCS.PHASECHK.TRANS64 P0, [R0+URZ+0x70], R2 ;  /* 0x00007002000085a7 */ /* 0x000f2400080010ff */
[----:B----4-:R-:W-:Y:S05]  /*9f40*/  @!P0 BRA `(.L_x_193) ;  /* 0xfffffffc00f08947 */ /* 0x010fea000383ffff */
[----:B------:R-:W-:Y:S05]  /*9f50*/  BRA `(.L_x_194) ;  /* 0xffffffb000647947 */ /* 0x000fea000383ffff */
.L_x_101:
[----:B--2---:R2:W4:Y:S02]  /*9f60*/  SYNCS.PHASECHK.TRANS64.TRYWAIT P0, [R0+URZ+0x90], R2 ;  /* 0x00009002000075a7 */ /* 0x00452400080011ff */
[----:B----4-:R-:W-:Y:S05]  /*9f70*/  @!P0 NANOSLEEP.SYNCS 0x989680 ;  /* 0x009896800000895d */ /* 0x010fea0003900000 */
[----:B------:R-:W4:Y:S02]  /*9f80*/  @!P0 SYNCS.PHASECHK.TRANS64 P0, [R0+URZ+0x90], R2 ;  /* 0x00009002000085a7 */ /* 0x000f2400080010ff */
[----:B----4-:R-:W-:Y:S05]  /*9f90*/  @!P0 BRA `(.L_x_101) ;  /* 0xfffffffc00f08947 */ /* 0x010fea000383ffff */
[----:B------:R-:W-:Y:S05]  /*9fa0*/  BRA `(.L_x_195) ;  /* 0xffffffb4002c7947 */ /* 0x000fea000383ffff */
.L_x_112:
[----:B-1----:R-:W-:Y:S04]  /*9fb0*/  MOV R2, UR48 ;  /* 0x0000003000027c02 */ /* 0x002fe80008000f00 */
[----:B------:R1:W3:Y:S03]  /*9fc0*/  SYNCS.PHASECHK.TRANS64.TRYWAIT P1, [R2+URZ+0x40], R3 ;  /* 0x00004003020075a7 */ /* 0x0002e600080211ff */
[----:B---3--:R-:W-:Y:S05]  /*9fd0*/  @!P1 NANOSLEEP.SYNCS 0x989680 ;  /* 0x009896800000995d */ /* 0x008fea0003900000 */
[----:B------:R-:W3:Y:S02]  /*9fe0*/  @!P1 SYNCS.PHASECHK.TRANS64 P1, [R2+URZ+0x40], R3 ;  /* 0x00004003020095a7 */ /* 0x000ee400080210ff */
[----:B---3--:R-:W-:Y:S05]  /*9ff0*/  @!P1 BRA `(.L_x_112) ;  /* 0xfffffffc00ec9947 */ /* 0x008fea000383ffff */
[----:B------:R-:W-:Y:S05]  /*a000*/  BRA `(.L_x_111) ;  /* 0xffffffc000387947 */ /* 0x000fea000383ffff */
.L_x_114:
[----:B-1----:R1:W4:Y:S02]  /*a010*/  SYNCS.PHASECHK.TRANS64.TRYWAIT P0, [R112+URZ+0xb0], R0 ;  /* 0x0000b000700075a7 */ /* 0x00232400080011ff */
[----:B----4-:R-:W-:Y:S05]  /*a020*/  @!P0 NANOSLEEP.SYNCS 0x989680 ;  /* 0x009896800000895d */ /* 0x010fea0003900000 */
[----:B------:R-:W4:Y:S02]  /*a030*/  @!P0 SYNCS.PHASECHK.TRANS64 P0, [R112+URZ+0xb0], R0 ;  /* 0x0000b000700085a7 */ /* 0x000f2400080010ff */
[----:B----4-:R-:W-:Y:S05]  /*a040*/  @!P0 BRA `(.L_x_114) ;  /* 0xfffffffc00f08947 */ /* 0x010fea000383ffff */
[----:B------:R-:W-:Y:S05]  /*a050*/  BRA `(.L_x_113) ;  /* 0xffffffc000607947 */ /* 0x000fea000383ffff */
.L_x_123:
[----:B--2---:R2:W4:Y:S02]  /*a060*/  SYNCS.PHASECHK.TRANS64.TRYWAIT P0, [R2+URZ+0x40], R0 ;  /* 0x00004000020075a7 */ /* 0x00452400080011ff */
[----:B----4-:R-:W-:Y:S05]  /*a070*/  @!P0 NANOSLEEP.SYNCS 0x989680 ;  /* 0x009896800000895d */ /* 0x010fea0003900000 */
[----:B------:R-:W4:Y:S02]  /*a080*/  @!P0 SYNCS.PHASECHK.TRANS64 P0, [R2+URZ+0x40], R0 ;  /* 0x00004000020085a7 */ /* 0x000f2400080010ff */
[----:B----4-:R-:W-:Y:S05]  /*a090*/  @!P0 BRA `(.L_x_123) ;  /* 0xfffffffc00f08947 */ /* 0x010fea000383ffff */
[----:B------:R-:W-:Y:S05]  /*a0a0*/  BRA `(.L_x_122) ;  /* 0xffffffcc003c7947 */ /* 0x000fea000383ffff */
.L_x_131:
[----:B--2---:R2:W4:Y:S02]  /*a0b0*/  SYNCS.PHASECHK.TRANS64.TRYWAIT P0, [R0+URZ+0x40], R6 ;  /* 0x00004006000075a7 */ /* 0x00452400080011ff */
[----:B----4-:R-:W-:Y:S05]  /*a0c0*/  @!P0 NANOSLEEP.SYNCS 0x989680 ;  /* 0x009896800000895d */ /* 0x010fea0003900000 */
[----:B------:R-:W4:Y:S02]  /*a0d0*/  @!P0 SYNCS.PHASECHK.TRANS64 P0, [R0+URZ+0x40], R6 ;  /* 0x00004006000085a7 */ /* 0x000f2400080010ff */
[----:B----4-:R-:W-:Y:S05]  /*a0e0*/  @!P0 BRA `(.L_x_131) ;  /* 0xfffffffc00f08947 */ /* 0x010fea000383ffff */
[----:B------:R-:W-:Y:S05]  /*a0f0*/  BRA `(.L_x_130) ;  /* 0xffffffd8003c7947 */ /* 0x000fea000383ffff */
.L_x_139:
[----:B--2---:R2:W4:Y:S02]  /*a100*/  SYNCS.PHASECHK.TRANS64.TRYWAIT P0, [R0+URZ+0x40], R5 ;  /* 0x00004005000075a7 */ /* 0x00452400080011ff */
[----:B----4-:R-:W-:Y:S05]  /*a110*/  @!P0 NANOSLEEP.SYNCS 0x989680 ;  /* 0x009896800000895d */ /* 0x010fea0003900000 */
[----:B------:R-:W4:Y:S02]  /*a120*/  @!P0 SYNCS.PHASECHK.TRANS64 P0, [R0+URZ+0x40], R5 ;  /* 0x00004005000085a7 */ /* 0x000f2400080010ff */
[----:B----4-:R-:W-:Y:S05]  /*a130*/  @!P0 BRA `(.L_x_139) ;  /* 0xfffffffc00f08947 */ /* 0x010fea000383ffff */
[----:B------:R-:W-:Y:S05]  /*a140*/  BRA `(.L_x_138) ;  /* 0xffffffe4003c7947 */ /* 0x000fea000383ffff */
        .weak           $__internal_0_$__cuda_sm10x_tcgen05_guardrail_trap_col_being_dealloced_not_returned_by_alloc
        .type           $__internal_0_$__cuda_sm10x_tcgen05_guardrail_trap_col_being_dealloced_not_returned_by_alloc,@function
        .size           $__internal_0_$__cuda_sm10x_tcgen05_guardrail_trap_col_being_dealloced_not_returned_by_alloc,($__internal_1_$__cuda_sm10x_tcgen05_guardrail_trap_phase_invalid_during_alloc - $__internal_0_$__cuda_sm10x_tcgen05_guardrail_trap_col_being_dealloced_not_returned_by_alloc)
$__internal_0_$__cuda_sm10x_tcgen05_guardrail_trap_col_being_dealloced_not_returned_by_alloc:
[----:B------:R-:W-:Y:S05]  /*a150*/  BPT.TRAP 0x1 ;  /* 0x000000040000795c */ /* 0x000fea0000300000 */
[----:B------:R-:W-:-:S04]  /*a160*/  HFMA2 R3, -RZ, RZ, 0, 0 ;  /* 0x00000000ff037431 */ /* 0x000fc800000001ff */
[----:B------:R-:W-:Y:S05]  /*a170*/  RET.REL.NODEC R2 `(_ZN7cutlass13device_kernelINS_4gemm6kernel13GemmUniversalIN4cute5tupleIJiiiiEEENS1_10collective13CollectiveMmaINS1_35MainloopSm100TmaUmmaWarpSpecializedILi4ELi2ELi4ENS5_IJNS4_1CILi2EEENSA_ILi1EEESC_EEEEENS5_IJNSA_ILi256EEENSA_ILi128EEENSA_ILi64EEEEEENS_6half_tENS5_IJlSC_lEEESJ_SK_NS4_8TiledMMAINS4_8MMA_AtomIJNS4_26SM100_MMA_F16BF16_2x1SM_SSISJ_SJ_fLi256ELi128ELNS4_4UMMA5MajorE0ELSP_0ELNSO_7ScaleInE0ELSQ_0EEEEEENS4_6LayoutINS5_IJSC_SC_SC_EEENS5_IJNSA_ILi0EEESV_SV_EEEEENS5_IJNS4_10UnderscoreESY_SY_EEEEENS4_18SM100_TMA_2SM_LOADENS4_14ComposedLayoutINS4_7SwizzleILi3ELi4ELi3EEENS4_18smem_ptr_flag_bitsILi16EEENST_INS5_IJNSA_ILi8EEESH_EEENS5_IJSH_SC_EEEEEEEvNS4_8identityES11_S1B_vS1C_EENS_8epilogue10collective18CollectiveEpilogueINS1E_23Sm100TmaWarpSpecializedILi4ELi2ELi32ELb1ELb0EEEJNS5_IJSG_SG_SH_EEENS5_IJNST_ISG_SC_EENST_INSA_ILi32EEESC_EEEEESJ_SK_SJ_SK_NS1E_6fusion15FusionCallbacksIS1I_NS1O_17LinearCombinationISJ_fSJ_fLNS_15FloatRoundStyleE2EEES1J_S1N_JEEENS4_5SM1004TMEM4LOAD26SM100_TMEM_LOAD_32dp32b32xENS4_13SM90_TMA_LOADENS12_INS13_ILi2ELi4ELi3EEES16_NST_INS5_IJS17_S1L_EEENS5_IJS1L_SC_EEEEEEENS4_39AutoVectorizingCopyWithAssumedAlignmentILi128EEENS4_14SM90_TMA_STOREES23_S25_S25_EEEvvEEEEvNT_6ParamsE) ;  /* 0xffffff5c02a07950 */ /* 0x000fea0003c3ffff */
        .weak           $__internal_1_$__cuda_sm10x_tcgen05_guardrail_trap_phase_invalid_during_alloc
        .type           $__internal_1_$__cuda_sm10x_tcgen05_guardrail_trap_phase_invalid_during_alloc,@function
        .size           $__internal_1_$__cuda_sm10x_tcgen05_guardrail_trap_phase_invalid_during_alloc,($__internal_2_$__cuda_sm10x_tcgen05_guardrail_trap_unallocated_columns_being_dealloced - $__internal_1_$__cuda_sm10x_tcgen05_guardrail_trap_phase_invalid_during_alloc)
$__internal_1_$__cuda_sm10x_tcgen05_guardrail_trap_phase_invalid_during_alloc:
[----:B------:R-:W-:Y:S05]  /*a180*/  BPT.TRAP 0x1 ;  /* 0x000000040000795c */ /* 0x000fea0000300000 */
[----:B------:R-:W-:-:S04]  /*a190*/  MOV R3, 0x0 ;  /* 0x0000000000037802 */ /* 0x000fc80000000f00 */
[----:B------:R-:W-:Y:S05]  /*a1a0*/  RET.REL.NODEC R2 `(_ZN7cutlass13device_kernelINS_4gemm6kernel13GemmUniversalIN4cute5tupleIJiiiiEEENS1_10collective13CollectiveMmaINS1_35MainloopSm100TmaUmmaWarpSpecializedILi4ELi2ELi4ENS5_IJNS4_1CILi2EEENSA_ILi1EEESC_EEEEENS5_IJNSA_ILi256EEENSA_ILi128EEENSA_ILi64EEEEEENS_6half_tENS5_IJlSC_lEEESJ_SK_NS4_8TiledMMAINS4_8MMA_AtomIJNS4_26SM100_MMA_F16BF16_2x1SM_SSISJ_SJ_fLi256ELi128ELNS4_4UMMA5MajorE0ELSP_0ELNSO_7ScaleInE0ELSQ_0EEEEEENS4_6LayoutINS5_IJSC_SC_SC_EEENS5_IJNSA_ILi0EEESV_SV_EEEEENS5_IJNS4_10UnderscoreESY_SY_EEEEENS4_18SM100_TMA_2SM_LOADENS4_14ComposedLayoutINS4_7SwizzleILi3ELi4ELi3EEENS4_18smem_ptr_flag_bitsILi16EEENST_INS5_IJNSA_ILi8EEESH_EEENS5_IJSH_SC_EEEEEEEvNS4_8identityES11_S1B_vS1C_EENS_8epilogue10collective18CollectiveEpilogueINS1E_23Sm100TmaWarpSpecializedILi4ELi2ELi32ELb1ELb0EEEJNS5_IJSG_SG_SH_EEENS5_IJNST_ISG_SC_EENST_INSA_ILi32EEESC_EEEEESJ_SK_SJ_SK_NS1E_6fusion15FusionCallbacksIS1I_NS1O_17LinearCombinationISJ_fSJ_fLNS_15FloatRoundStyleE2EEES1J_S1N_JEEENS4_5SM1004TMEM4LOAD26SM100_TMEM_LOAD_32dp32b32xENS4_13SM90_TMA_LOADENS12_INS13_ILi2ELi4ELi3EEES16_NST_INS5_IJS17_S1L_EEENS5_IJS1L_SC_EEEEEEENS4_39AutoVectorizingCopyWithAssumedAlignmentILi128EEENS4_14SM90_TMA_STOREES23_S25_S25_EEEvvEEEEvNT_6ParamsE) ;  /* 0xffffff5c02947950 */ /* 0x000fea0003c3ffff */
        .weak           $__internal_2_$__cuda_sm10x_tcgen05_guardrail_trap_unallocated_columns_being_dealloced
        .type           $__internal_2_$__cuda_sm10x_tcgen05_guardrail_trap_unallocated_columns_being_dealloced,@function
        .size           $__internal_2_$__cuda_sm10x_tcgen05_guardrail_trap_unallocated_columns_being_dealloced,(.L_x_197 - $__internal_2_$__cuda_sm10x_tcgen05_guardrail_trap_unallocated_columns_being_dealloced)
$__internal_2_$__cuda_sm10x_tcgen05_guardrail_trap_unallocated_columns_being_dealloced:
[----:B------:R-:W-:Y:S05]  /*a1b0*/  BPT.TRAP 0x1 ;  /* 0x000000040000795c */ /* 0x000fea0000300000 */
[----:B------:R-:W-:-:S04]  /*a1c0*/  HFMA2 R3, -RZ, RZ, 0, 0 ;  /* 0x00000000ff037431 */ /* 0x000fc800000001ff */
[----:B------:R-:W-:Y:S05]  /*a1d0*/  RET.REL.NODEC R2 `(_ZN7cutlass13device_kernelINS_4gemm6kernel13GemmUniversalIN4cute5tupleIJiiiiEEENS1_10collective13CollectiveMmaINS1_35MainloopSm100TmaUmmaWarpSpecializedILi4ELi2ELi4ENS5_IJNS4_1CILi2EEENSA_ILi1EEESC_EEEEENS5_IJNSA_ILi256EEENSA_ILi128EEENSA_ILi64EEEEEENS_6half_tENS5_IJlSC_lEEESJ_SK_NS4_8TiledMMAINS4_8MMA_AtomIJNS4_26SM100_MMA_F16BF16_2x1SM_SSISJ_SJ_fLi256ELi128ELNS4_4UMMA5MajorE0ELSP_0ELNSO_7ScaleInE0ELSQ_0EEEEEENS4_6LayoutINS5_IJSC_SC_SC_EEENS5_IJNSA_ILi0EEESV_SV_EEEEENS5_IJNS4_10UnderscoreESY_SY_EEEEENS4_18SM100_TMA_2SM_LOADENS4_14ComposedLayoutINS4_7SwizzleILi3ELi4ELi3EEENS4_18smem_ptr_flag_bitsILi16EEENST_INS5_IJNSA_ILi8EEESH_EEENS5_IJSH_SC_EEEEEEEvNS4_8identityES11_S1B_vS1C_EENS_8epilogue10collective18CollectiveEpilogueINS1E_23Sm100TmaWarpSpecializedILi4ELi2ELi32ELb1ELb0EEEJNS5_IJSG_SG_SH_EEENS5_IJNST_ISG_SC_EENST_INSA_ILi32EEESC_EEEEESJ_SK_SJ_SK_NS1E_6fusion15FusionCallbacksIS1I_NS1O_17LinearCombinationISJ_fSJ_fLNS_15FloatRoundStyleE2EEES1J_S1N_JEEENS4_5SM1004TMEM4LOAD26SM100_TMEM_LOAD_32dp32b32xENS4_13SM90_TMA_LOADENS12_INS13_ILi2ELi4ELi3EEES16_NST_INS5_IJS17_S1L_EEENS5_IJS1L_SC_EEEEEEENS4_39AutoVectorizingCopyWithAssumedAlignmentILi128EEENS4_14SM90_TMA_STOREES23_S25_S25_EEEvvEEEEvNT_6ParamsE) ;  /* 0xffffff5c02887950 */ /* 0x000fea0003c3ffff */
.L_x_196:
[----:B------:R-:W-:-:S00]  /*a1e0*/  BRA `(.L_x_196) ;  /* 0xfffffffc00fc7947 */ /* 0x000fc0000383ffff */
[----:B------:R-:W-:-:S00]  /*a1f0*/  NOP ;  /* 0x0000000000007918 */ /* 0x000fc00000000000 */
        /* <DEDUP_REMOVED lines=8> */
.L_x_197:


//--------------------- .nv.global.init           --------------------------
	.section	.nv.global.init,"aw",@progbits
.nv.global.init:
	.type		$str$27,@object
	.size		$str$27,($str$28 - $str$27)
$str$27:
        /*0000*/ 	.byte	0x28, 0x61, 0x64, 0x64, 0x72, 0x65, 0x73, 0x73, 0x20, 0x26, 0x20, 0x6d, 0x61, 0x73, 0x6b, 0x29
        /*0010*/ 	.byte	0x20, 0x3d, 0x3d, 0x20, 0x30, 0x00
	.type		$str$28,@object
	.size		$str$28,($str$26 - $str$28)
$str$28:
        /*0016*/ 	.byte	0x2f, 0x74, 0x6d, 0x70, 0x2f, 0x63, 0x75, 0x74, 0x6c, 0x61, 0x73, 0x73, 0x5f, 0x73, 0x77, 0x65
        /*0026*/ 	.byte	0x65, 0x70, 0x5f, 0x73, 0x72, 0x63, 0x2f, 0x69, 0x6e, 0x63, 0x6c, 0x75, 0x64, 0x65, 0x2f, 0x63
        /*0036*/ 	.byte	0x75, 0x74, 0x65, 0x2f, 0x70, 0x6f, 0x69, 0x6e, 0x74, 0x65, 0x72, 0x5f, 0x66, 0x6c, 0x61, 0x67
        /*0046*/ 	.byte	0x67, 0x65, 0x64, 0x2e, 0x68, 0x70, 0x70, 0x00
	.type		$str$26,@object
	.size		$str$26,($str$25 - $str$26)
$str$26:
        /*004e*/ 	.byte	0x2f, 0x74, 0x6d, 0x70, 0x2f, 0x63, 0x75, 0x74, 0x6c, 0x61, 0x73, 0x73, 0x5f, 0x73, 0x77, 0x65
        /*005e*/ 	.byte	0x65, 0x70, 0x5f, 0x73, 0x72, 0x63, 0x2f, 0x69, 0x6e, 0x63, 0x6c, 0x75, 0x64, 0x65, 0x2f, 0x63
        /*006e*/ 	.byte	0x75, 0x74, 0x65, 0x2f, 0x61, 0x74, 0x6f, 0x6d, 0x2f, 0x63, 0x6f, 0x70, 0x79, 0x5f, 0x74, 0x72
        /*007e*/ 	.byte	0x61, 0x69, 0x74, 0x73, 0x5f, 0x73, 0x6d, 0x31, 0x30, 0x30, 0x2e, 0x68, 0x70, 0x70, 0x00
	.type		$str$25,@object
	.size		$str$25,(__unnamed_1 - $str$25)
$str$25:
        /*008d*/ 	.byte	0x28, 0x28, 0x75, 0x69, 0x6e, 0x74, 0x33, 0x32, 0x5f, 0x74, 0x28, 0x74, 0x68, 0x72, 0x65, 0x61
        /*009d*/ 	.byte	0x64, 0x49, 0x64, 0x78, 0x2e, 0x78, 0x29, 0x20, 0x2f, 0x20, 0x33, 0x32, 0x29, 0x20, 0x25, 0x20
        /*00ad*/ 	.byte	0x34, 0x29, 0x20, 0x3d, 0x3d, 0x20, 0x28, 0x28, 0x28, 0x74, 0x6d, 0x65, 0x6d, 0x5f, 0x61, 0x64
        /*00bd*/ 	.byte	0x64, 0x72, 0x20, 0x3e, 0x3e, 0x20, 0x31, 0x36, 0x29, 0x20, 0x2f, 0x20, 0x33, 0x32, 0x29, 0x20
        /*00cd*/ 	.byte	0x25, 0x20, 0x34, 0x29, 0x00
	.type		__unnamed_1,@object
	.size		__unnamed_1,(__unnamed_2 - __unnamed_1)
__unnamed_1:
        /*00d2*/ 	.byte	0x61, 0x75, 0x74, 0x6f, 0x20, 0x63, 0x75, 0x74, 0x65, 0x3a, 0x3a, 0x61, 0x73, 0x5f, 0x70, 0x6f
        /* <DEDUP_REMOVED lines=24> */
        /*0262*/ 	.byte	0x3e, 0x3e, 0x3e, 0x3e, 0x5d, 0x00
	.type		__unnamed_2,@object
	.size		__unnamed_2,(.L_2 - __unnamed_2)
__unnamed_2:
        /* <DEDUP_REMOVED lines=42> */
        /*0508*/ 	.byte	0x3e, 0x3e, 0x5d, 0x00
.L_2:


//--------------------- .nv.shared._ZN7cutlass13device_kernelINS_4gemm6kernel13GemmUniversalIN4cute5tupleIJiiiiEEENS1_10collective13CollectiveMmaINS1_35MainloopSm100TmaUmmaWarpSpecializedILi4ELi2ELi4ENS5_IJNS4_1CILi2EEENSA_ILi1EEESC_EEEEENS5_IJNSA_ILi256EEENSA_ILi128EEENSA_ILi64EEEEEENS_6half_tENS5_IJlSC_lEEESJ_SK_NS4_8TiledMMAINS4_8MMA_AtomIJNS4_26SM100_MMA_F16BF16_2x1SM_SSISJ_SJ_fLi256ELi128ELNS4_4UMMA5MajorE0ELSP_0ELNSO_7ScaleInE0ELSQ_0EEEEEENS4_6LayoutINS5_IJSC_SC_SC_EEENS5_IJNSA_ILi0EEESV_SV_EEEEENS5_IJNS4_10UnderscoreESY_SY_EEEEENS4_18SM100_TMA_2SM_LOADENS4_14ComposedLayoutINS4_7SwizzleILi3ELi4ELi3EEENS4_18smem_ptr_flag_bitsILi16EEENST_INS5_IJNSA_ILi8EEESH_EEENS5_IJSH_SC_EEEEEEEvNS4_8identityES11_S1B_vS1C_EENS_8epilogue10collective18CollectiveEpilogueINS1E_23Sm100TmaWarpSpecializedILi4ELi2ELi32ELb1ELb0EEEJNS5_IJSG_SG_SH_EEENS5_IJNST_ISG_SC_EENST_INSA_ILi32EEESC_EEEEESJ_SK_SJ_SK_NS1E_6fusion15FusionCallbacksIS1I_NS1O_17LinearCombinationISJ_fSJ_fLNS_15FloatRoundStyleE2EEES1J_S1N_JEEENS4_5SM1004TMEM4LOAD26SM100_TMEM_LOAD_32dp32b32xENS4_13SM90_TMA_LOADENS12_INS13_ILi2ELi4ELi3EEES16_NST_INS5_IJS17_S1L_EEENS5_IJS1L_SC_EEEEEEENS4_39AutoVectorizingCopyWithAssumedAlignmentILi128EEENS4_14SM90_TMA_STOREES23_S25_S25_EEEvvEEEEvNT_6ParamsE --------------------------
	.section	.nv.shared._ZN7cutlass13device_kernelINS_4gemm6kernel13GemmUniversalIN4cute5tupleIJiiiiEEENS1_10collective13CollectiveMmaINS1_35MainloopSm100TmaUmmaWarpSpecializedILi4ELi2ELi4ENS5_IJNS4_1CILi2EEENSA_ILi1EEESC_EEEEENS5_IJNSA_ILi256EEENSA_ILi128EEENSA_ILi64EEEEEENS_6half_tENS5_IJlSC_lEEESJ_SK_NS4_8TiledMMAINS4_8MMA_AtomIJNS4_26SM100_MMA_F16BF16_2x1SM_SSISJ_SJ_fLi256ELi128ELNS4_4UMMA5MajorE0ELSP_0ELNSO_7ScaleInE0ELSQ_0EEEEEENS4_6LayoutINS5_IJSC_SC_SC_EEENS5_IJNSA_ILi0EEESV_SV_EEEEENS5_IJNS4_10UnderscoreESY_SY_EEEEENS4_18SM100_TMA_2SM_LOADENS4_14ComposedLayoutINS4_7SwizzleILi3ELi4ELi3EEENS4_18smem_ptr_flag_bitsILi16EEENST_INS5_IJNSA_ILi8EEESH_EEENS5_IJSH_SC_EEEEEEEvNS4_8identityES11_S1B_vS1C_EENS_8epilogue10collective18CollectiveEpilogueINS1E_23Sm100TmaWarpSpecializedILi4ELi2ELi32ELb1ELb0EEEJNS5_IJSG_SG_SH_EEENS5_IJNST_ISG_SC_EENST_INSA_ILi32EEESC_EEEEESJ_SK_SJ_SK_NS1E_6fusion15FusionCallbacksIS1I_NS1O_17LinearCombinationISJ_fSJ_fLNS_15FloatRoundStyleE2EEES1J_S1N_JEEENS4_5SM1004TMEM4LOAD26SM100_TMEM_LOAD_32dp32b32xENS4_13SM90_TMA_LOADENS12_INS13_ILi2ELi4ELi3EEES16_NST_INS5_IJS17_S1L_EEENS5_IJS1L_SC_EEEEEEENS4_39AutoVectorizingCopyWithAssumedAlignmentILi128EEENS4_14SM90_TMA_STOREES23_S25_S25_EEEvvEEEEvNT_6ParamsE,"aw",@nobits
	.sectionflags	@""
	.align	16
	.zero		1024


//--------------------- .nv.shared.reserved.0     --------------------------
	.section	.nv.shared.reserved.0,"aw",@nobits
	.weak		__nv_reservedSMEM_offset_0_alias
	.size		__nv_reservedSMEM_offset_0_alias, 0, 64
	.other		__nv_reservedSMEM_offset_0_alias,@"STO_CUDA_RESERVED_SHARED STV_DEFAULT"
__nv_reservedSMEM_offset_0_alias:
	.zero		0
.nv.shared.reserved.0:
	.zero		64
	.weak		__nv_reservedSMEM_tcgen05_partition
	.type		__nv_reservedSMEM_tcgen05_partition,@object
	.size		__nv_reservedSMEM_tcgen05_partition,(.L_0 - __nv_reservedSMEM_tcgen05_partition)
__nv_reservedSMEM_tcgen05_partition:
	.zero		32
.L_0:


//--------------------- .nv.global                --------------------------
	.section	.nv.global,"aw",@nobits
.nv.global:
	.type		_ZN39_INTERNAL_3e9c95b6_4_k_cu_31c304f8_69604cute1_E,@object
	.size		_ZN39_INTERNAL_3e9c95b6_4_k_cu_31c304f8_69604cute1_E,(_ZN39_INTERNAL_3e9c95b6_4_k_cu_31c304f8_69604cuda3std3__45__cpo6cbeginE - _ZN39_INTERNAL_3e9c95b6_4_k_cu_31c304f8_69604cute1_E)
_ZN39_INTERNAL_3e9c95b6_4_k_cu_31c304f8_69604cute1_E:
	.zero		1
	.type		_ZN39_INTERNAL_3e9c95b6_4_k_cu_31c304f8_69604cuda3std3__45__cpo6cbeginE,@object
	.size		_ZN39_INTERNAL_3e9c95b6_4_k_cu_31c304f8_69604cuda3std3__45__cpo6cbeginE,(_ZN39_INTERNAL_3e9c95b6_4_k_cu_31c304f8_69604cuda3std3__48in_placeE - _ZN39_INTERNAL_3e9c95b6_4_k_cu_31c304f8_69604cuda3std3__45__cpo6cbeginE)
_ZN39_INTERNAL_3e9c95b6_4_k_cu_31c304f8_69604cuda3std3__45__cpo6cbeginE:
	.zero		1
	.type		_ZN39_INTERNAL_3e9c95b6_4_k_cu_31c304f8_69604cuda3std3__48in_placeE,@object
	.size		_ZN39_INTERNAL_3e9c95b6_4_k_cu_31c304f8_69604cuda3std3__48in_placeE,(_ZN39_INTERNAL_3e9c95b6_4_k_cu_31c304f8_69604cuda3std6ranges3__45__cpo9iter_moveE - _ZN39_INTERNAL_3e9c95b6_4_k_cu_31c304f8_69604cuda3std3__48in_placeE)
_ZN39_INTERNAL_3e9c95b6_4_k_cu_31c304f8_69604cuda3std3__48in_placeE:
	.zero		1
	.type		_ZN39_INTERNAL_3e9c95b6_4_k_cu_31c304f8_69604cuda3std6ranges3__45__cpo9iter_moveE,@object
	.size		_ZN39_INTERNAL_3e9c95b6_4_k_cu_31c304f8_69604cuda3std6ranges3__45__cpo9iter_moveE,(_ZN39_INTERNAL_3e9c95b6_4_k_cu_31c304f8_69604cuda3std3__45__cpo5beginE - _ZN39_INTERNAL_3e9c95b6_4_k_cu_31c304f8_69604cuda3std6ranges3__45__cpo9iter_moveE)
_ZN39_INTERNAL_3e9c95b6_4_k_cu_31c304f8_69604cuda3std6ranges3__45__cpo9iter_moveE:
	.zero		1
	.type		_ZN39_INTERNAL_3e9c95b6_4_k_cu_31c304f8_69604cuda3std3__45__cpo5beginE,@object
	.size		_ZN39_INTERNAL_3e9c95b6_4_k_cu_31c304f8_69604cuda3std3__45__cpo5beginE,(_ZN39_INTERNAL_3e9c95b6_4_k_cu_31c304f8_69604cuda3std3__441_GLOBAL__N__3e9c95b6_4_k_cu_31c304f8_69606ignoreE - _ZN39_INTERNAL_3e9c95b6_4_k_cu_31c304f8_69604cuda3std3__45__cpo5beginE)
_ZN39_INTERNAL_3e9c95b6_4_k_cu_31c304f8_69604cuda3std3__45__cpo5beginE:
	.zero		1
	.type		_ZN39_INTERNAL_3e9c95b6_4_k_cu_31c304f8_69604cuda3std3__441_GLOBAL__N__3e9c95b6_4_k_cu_31c304f8_69606ignoreE,@object
	.size		_ZN39_INTERNAL_3e9c95b6_4_k_cu_31c304f8_69604cuda3std3__441_GLOBAL__N__3e9c95b6_4_k_cu_31c304f8_69606ignoreE,(_ZN39_INTERNAL_3e9c95b6_4_k_cu_31c304f8_69604cute7productE - _ZN39_INTERNAL_3e9c95b6_4_k_cu_31c304f8_69604cuda3std3__441_GLOBAL__N__3e9c95b6_4_k_cu_31c304f8_69606ignoreE)
_ZN39_INTERNAL_3e9c95b6_4_k_cu_31c304f8_69604cuda3std3__441_GLOBAL__N__3e9c95b6_4_k_cu_31c304f8_69606ignoreE:
	.zero		1
	.type		_ZN39_INTERNAL_3e9c95b6_4_k_cu_31c304f8_69604cute7productE,@object
	.size		_ZN39_INTERNAL_3e9c95b6_4_k_cu_31c304f8_69604cute7productE,(_ZN39_INTERNAL_3e9c95b6_4_k_cu_31c304f8_69604cuda3std3__45__cpo3endE - _ZN39_INTERNAL_3e9c95b6_4_k_cu_31c304f8_69604cute7productE)
_ZN39_INTERNAL_3e9c95b6_4_k_cu_31c304f8_69604cute7productE:
	.zero		1
	.type		_ZN39_INTERNAL_3e9c95b6_4_k_cu_31c304f8_69604cuda3std3__45__cpo3endE,@object
	.size		_ZN39_INTERNAL_3e9c95b6_4_k_cu_31c304f8_69604cuda3std3__45__cpo3endE,(_ZN39_INTERNAL_3e9c95b6_4_k_cu_31c304f8_69604cuda3std3__419piecewise_constructE - _ZN39_INTERNAL_3e9c95b6_4_k_cu_31c304f8_69604cuda3std3__45__cpo3endE)
_ZN39_INTERNAL_3e9c95b6_4_k_cu_31c304f8_69604cuda3std3__45__cpo3endE:
	.zero		1
	.type		_ZN39_INTERNAL_3e9c95b6_4_k_cu_31c304f8_69604cuda3std3__419piecewise_constructE,@object
	.size		_ZN39_INTERNAL_3e9c95b6_4_k_cu_31c304f8_69604cuda3std3__419piecewise_constructE,(_ZN39_INTERNAL_3e9c95b6_4_k_cu_31c304f8_69604cuda3std3__45__cpo4cendE - _ZN39_INTERNAL_3e9c95b6_4_k_cu_31c304f8_69604cuda3std3__419piecewise_constructE)
_ZN39_INTERNAL_3e9c95b6_4_k_cu_31c304f8_69604cuda3std3__419piecewise_constructE:
	.zero		1
	.type		_ZN39_INTERNAL_3e9c95b6_4_k_cu_31c304f8_69604cuda3std3__45__cpo4cendE,@object
	.size		_ZN39_INTERNAL_3e9c95b6_4_k_cu_31c304f8_69604cuda3std3__45__cpo4cendE,(_ZN39_INTERNAL_3e9c95b6_4_k_cu_31c304f8_69604cuda3std6ranges3__45__cpo4swapE - _ZN39_INTERNAL_3e9c95b6_4_k_cu_31c304f8_69604cuda3std3__45__cpo4cendE)
_ZN39_INTERNAL_3e9c95b6_4_k_cu_31c304f8_69604cuda3std3__45__cpo4cendE:
	.zero		1
	.type		_ZN39_INTERNAL_3e9c95b6_4_k_cu_31c304f8_69604cuda3std6ranges3__45__cpo4swapE,@object
	.size		_ZN39_INTERNAL_3e9c95b6_4_k_cu_31c304f8_69604cuda3std6ranges3__45__cpo4swapE,(.L_10 - _ZN39_INTERNAL_3e9c95b6_4_k_cu_31c304f8_69604cuda3std6ranges3__45__cpo4swapE)
_ZN39_INTERNAL_3e9c95b6_4_k_cu_31c304f8_69604cuda3std6ranges3__45__cpo4swapE:
	.zero		1
.L_10:


//--------------------- .nv.constant0._ZN7cutlass13device_kernelINS_4gemm6kernel13GemmUniversalIN4cute5tupleIJiiiiEEENS1_10collective13CollectiveMmaINS1_35MainloopSm100TmaUmmaWarpSpecializedILi4ELi2ELi4ENS5_IJNS4_1CILi2EEENSA_ILi1EEESC_EEEEENS5_IJNSA_ILi256EEENSA_ILi128EEENSA_ILi64EEEEEENS_6half_tENS5_IJlSC_lEEESJ_SK_NS4_8TiledMMAINS4_8MMA_AtomIJNS4_26SM100_MMA_F16BF16_2x1SM_SSISJ_SJ_fLi256ELi128ELNS4_4UMMA5MajorE0ELSP_0ELNSO_7ScaleInE0ELSQ_0EEEEEENS4_6LayoutINS5_IJSC_SC_SC_EEENS5_IJNSA_ILi0EEESV_SV_EEEEENS5_IJNS4_10UnderscoreESY_SY_EEEEENS4_18SM100_TMA_2SM_LOADENS4_14ComposedLayoutINS4_7SwizzleILi3ELi4ELi3EEENS4_18smem_ptr_flag_bitsILi16EEENST_INS5_IJNSA_ILi8EEESH_EEENS5_IJSH_SC_EEEEEEEvNS4_8identityES11_S1B_vS1C_EENS_8epilogue10collective18CollectiveEpilogueINS1E_23Sm100TmaWarpSpecializedILi4ELi2ELi32ELb1ELb0EEEJNS5_IJSG_SG_SH_EEENS5_IJNST_ISG_SC_EENST_INSA_ILi32EEESC_EEEEESJ_SK_SJ_SK_NS1E_6fusion15FusionCallbacksIS1I_NS1O_17LinearCombinationISJ_fSJ_fLNS_15FloatRoundStyleE2EEES1J_S1N_JEEENS4_5SM1004TMEM4LOAD26SM100_TMEM_LOAD_32dp32b32xENS4_13SM90_TMA_LOADENS12_INS13_ILi2ELi4ELi3EEES16_NST_INS5_IJS17_S1L_EEENS5_IJS1L_SC_EEEEEEENS4_39AutoVectorizingCopyWithAssumedAlignmentILi128EEENS4_14SM90_TMA_STOREES23_S25_S25_EEEvvEEEEvNT_6ParamsE --------------------------
	.section	.nv.constant0._ZN7cutlass13device_kernelINS_4gemm6kernel13GemmUniversalIN4cute5tupleIJiiiiEEENS1_10collective13CollectiveMmaINS1_35MainloopSm100TmaUmmaWarpSpecializedILi4ELi2ELi4ENS5_IJNS4_1CILi2EEENSA_ILi1EEESC_EEEEENS5_IJNSA_ILi256EEENSA_ILi128EEENSA_ILi64EEEEEENS_6half_tENS5_IJlSC_lEEESJ_SK_NS4_8TiledMMAINS4_8MMA_AtomIJNS4_26SM100_MMA_F16BF16_2x1SM_SSISJ_SJ_fLi256ELi128ELNS4_4UMMA5MajorE0ELSP_0ELNSO_7ScaleInE0ELSQ_0EEEEEENS4_6LayoutINS5_IJSC_SC_SC_EEENS5_IJNSA_ILi0EEESV_SV_EEEEENS5_IJNS4_10UnderscoreESY_SY_EEEEENS4_18SM100_TMA_2SM_LOADENS4_14ComposedLayoutINS4_7SwizzleILi3ELi4ELi3EEENS4_18smem_ptr_flag_bitsILi16EEENST_INS5_IJNSA_ILi8EEESH_EEENS5_IJSH_SC_EEEEEEEvNS4_8identityES11_S1B_vS1C_EENS_8epilogue10collective18CollectiveEpilogueINS1E_23Sm100TmaWarpSpecializedILi4ELi2ELi32ELb1ELb0EEEJNS5_IJSG_SG_SH_EEENS5_IJNST_ISG_SC_EENST_INSA_ILi32EEESC_EEEEESJ_SK_SJ_SK_NS1E_6fusion15FusionCallbacksIS1I_NS1O_17LinearCombinationISJ_fSJ_fLNS_15FloatRoundStyleE2EEES1J_S1N_JEEENS4_5SM1004TMEM4LOAD26SM100_TMEM_LOAD_32dp32b32xENS4_13SM90_TMA_LOADENS12_INS13_ILi2ELi4ELi3EEES16_NST_INS5_IJS17_S1L_EEENS5_IJS1L_SC_EEEEEEENS4_39AutoVectorizingCopyWithAssumedAlignmentILi128EEENS4_14SM90_TMA_STOREES23_S25_S25_EEEvvEEEEvNT_6ParamsE,"a",@progbits
	.sectionflags	@""
	.align	4
.nv.constant0._ZN7cutlass13device_kernelINS_4gemm6kernel13GemmUniversalIN4cute5tupleIJiiiiEEENS1_10collective13CollectiveMmaINS1_35MainloopSm100TmaUmmaWarpSpecializedILi4ELi2ELi4ENS5_IJNS4_1CILi2EEENSA_ILi1EEESC_EEEEENS5_IJNSA_ILi256EEENSA_ILi128EEENSA_ILi64EEEEEENS_6half_tENS5_IJlSC_lEEESJ_SK_NS4_8TiledMMAINS4_8MMA_AtomIJNS4_26SM100_MMA_F16BF16_2x1SM_SSISJ_SJ_fLi256ELi128ELNS4_4UMMA5MajorE0ELSP_0ELNSO_7ScaleInE0ELSQ_0EEEEEENS4_6LayoutINS5_IJSC_SC_SC_EEENS5_IJNSA_ILi0EEESV_SV_EEEEENS5_IJNS4_10UnderscoreESY_SY_EEEEENS4_18SM100_TMA_2SM_LOADENS4_14ComposedLayoutINS4_7SwizzleILi3ELi4ELi3EEENS4_18smem_ptr_flag_bitsILi16EEENST_INS5_IJNSA_ILi8EEESH_EEENS5_IJSH_SC_EEEEEEEvNS4_8identityES11_S1B_vS1C_EENS_8epilogue10collective18CollectiveEpilogueINS1E_23Sm100TmaWarpSpecializedILi4ELi2ELi32ELb1ELb0EEEJNS5_IJSG_SG_SH_EEENS5_IJNST_ISG_SC_EENST_INSA_ILi32EEESC_EEEEESJ_SK_SJ_SK_NS1E_6fusion15FusionCallbacksIS1I_NS1O_17LinearCombinationISJ_fSJ_fLNS_15FloatRoundStyleE2EEES1J_S1N_JEEENS4_5SM1004TMEM4LOAD26SM100_TMEM_LOAD_32dp32b32xENS4_13SM90_TMA_LOADENS12_INS13_ILi2ELi4ELi3EEES16_NST_INS5_IJS17_S1L_EEENS5_IJS1L_SC_EEEEEEENS4_39AutoVectorizingCopyWithAssumedAlignmentILi128EEENS4_14SM90_TMA_STOREES23_S25_S25_EEEvvEEEEvNT_6ParamsE:
	.zero		2944


//--------------------- SYMBOLS --------------------------

	.type		.nv.reservedSmem.offset0,@object
	.size		.nv.reservedSmem.offset0,0x4
	.type		.nv.reservedSmem.cap,@object
	.size		.nv.reservedSmem.cap,0x4
	.type		__assertfail,@function
